	.target	sm_103a

	.elftype	@"ET_EXEC"


//--------------------- .note.nv.tkinfo           --------------------------
	.section	.note.nv.tkinfo,"",@"SHT_NOTE"
	.sectionflags	@"SHF_NOTE_NV_TKINFO"
	.tkinfo
        /*0018*/ 	.word	0x00000002
        /*0030*/ 	.string	""
        /*0030*/ 	.string	"ptxas"
        /*0030*/ 	.string	"Cuda compilation tools, release 13.0, V13.0.88"
        /*0030*/ 	.string	"Build cuda_13.0.r13.0/compiler.36424714_0"
        /*0030*/ 	.string	"-arch sm_103a -m 64 "



//--------------------- .note.nv.cuinfo           --------------------------
	.section	.note.nv.cuinfo,"",@"SHT_NOTE"
	.sectionflags	@"SHF_NOTE_NV_CUINFO"
        /*0018*/ 	.short	0x0002
        /*001a*/ 	.short	0x0067
        /*001c*/ 	.short	0x0082
	.zero		2


//--------------------- .nv.info                  --------------------------
	.section	.nv.info,"",@"SHT_CUDA_INFO"
	.align	4


	//----- nvinfo : EIATTR_REGCOUNT
	.align		4
        /*0000*/ 	.byte	0x04, 0x2f
        /*0002*/ 	.short	(.L_12 - .L_11)
	.align		4
.L_11:
        /*0004*/ 	.word	index@(_ZN7cutlass13device_kernelIN5flash11enable_sm90INS1_16FlashAttnFwdSm90INS1_25CollectiveMainloopFwdSm90ILi2EN4cute5tupleIJNS5_1CILi1EEES8_S8_EEENS6_IJNS7_ILi128EEENS7_ILi96EEENS7_ILi192EEEEEELi128ENS_6half_tEfNS_4arch4Sm90ELb1ELb0ELb0ELb1ELb1ELb1ELb0ELb1ELb1ELb1ELb0ELb0EEENS1_21CollectiveEpilogueFwdINS6_IJSA_SA_SB_EEES9_SE_SG_Li256ELb1ELb1ELb0ELb0EEENS1_36VarlenDynamicPersistentTileSchedulerILi128ELi96ELi256ELi128ELb0ELb1ELb1ELb1ELb1ELb1EEEEEEEEEvNT_6ParamsE)
        /*0008*/ 	.word	0x00000004


	//----- nvinfo : EIATTR_FRAME_SIZE
	.align		4
.L_12:
        /*000c*/ 	.byte	0x04, 0x11
        /*000e*/ 	.short	(.L_14 - .L_13)
	.align		4
.L_13:
        /*0010*/ 	.word	index@(_ZN7cutlass13device_kernelIN5flash11enable_sm90INS1_16FlashAttnFwdSm90INS1_25CollectiveMainloopFwdSm90ILi2EN4cute5tupleIJNS5_1CILi1EEES8_S8_EEENS6_IJNS7_ILi128EEENS7_ILi96EEENS7_ILi192EEEEEELi128ENS_6half_tEfNS_4arch4Sm90ELb1ELb0ELb0ELb1ELb1ELb1ELb0ELb1ELb1ELb1ELb0ELb0EEENS1_21CollectiveEpilogueFwdINS6_IJSA_SA_SB_EEES9_SE_SG_Li256ELb1ELb1ELb0ELb0EEENS1_36VarlenDynamicPersistentTileSchedulerILi128ELi96ELi256ELi128ELb0ELb1ELb1ELb1ELb1ELb1EEEEEEEEEvNT_6ParamsE)
        /*0014*/ 	.word	0x00000000


	//----- nvinfo : EIATTR_REGCOUNT
	.align		4
.L_14:
        /*0018*/ 	.byte	0x04, 0x2f
        /*001a*/ 	.short	(.L_16 - .L_15)
	.align		4
.L_15:
        /*001c*/ 	.word	index@(_ZN7cutlass13device_kernelIN5flash11enable_sm90INS1_16FlashAttnFwdSm90INS1_25CollectiveMainloopFwdSm90ILi2EN4cute5tupleIJNS5_1CILi1EEES8_S8_EEENS6_IJNS7_ILi128EEENS7_ILi96EEENS7_ILi192EEEEEELi128ENS_6half_tEfNS_4arch4Sm90ELb1ELb0ELb0ELb1ELb1ELb0ELb0ELb1ELb1ELb1ELb0ELb0EEENS1_21CollectiveEpilogueFwdINS6_IJSA_SA_SB_EEES9_SE_SG_Li256ELb1ELb1ELb0ELb0EEENS1_36VarlenDynamicPersistentTileSchedulerILi128ELi96ELi256ELi128ELb0ELb1ELb1ELb1ELb1ELb1EEEEEEEEEvNT_6ParamsE)
        /*0020*/ 	.word	0x00000004


	//----- nvinfo : EIATTR_FRAME_SIZE
	.align		4
.L_16:
        /*0024*/ 	.byte	0x04, 0x11
        /*0026*/ 	.short	(.L_18 - .L_17)
	.align		4
.L_17:
        /*0028*/ 	.word	index@(_ZN7cutlass13device_kernelIN5flash11enable_sm90INS1_16FlashAttnFwdSm90INS1_25CollectiveMainloopFwdSm90ILi2EN4cute5tupleIJNS5_1CILi1EEES8_S8_EEENS6_IJNS7_ILi128EEENS7_ILi96EEENS7_ILi192EEEEEELi128ENS_6half_tEfNS_4arch4Sm90ELb1ELb0ELb0ELb1ELb1ELb0ELb0ELb1ELb1ELb1ELb0ELb0EEENS1_21CollectiveEpilogueFwdINS6_IJSA_SA_SB_EEES9_SE_SG_Li256ELb1ELb1ELb0ELb0EEENS1_36VarlenDynamicPersistentTileSchedulerILi128ELi96ELi256ELi128ELb0ELb1ELb1ELb1ELb1ELb1EEEEEEEEEvNT_6ParamsE)
        /*002c*/ 	.word	0x00000000


	//----- nvinfo : EIATTR_REGCOUNT
	.align		4
.L_18:
        /*0030*/ 	.byte	0x04, 0x2f
        /*0032*/ 	.short	(.L_20 - .L_19)
	.align		4
.L_19:
        /*0034*/ 	.word	index@(_ZN7cutlass13device_kernelIN5flash11enable_sm90INS1_16FlashAttnFwdSm90INS1_25CollectiveMainloopFwdSm90ILi2EN4cute5tupleIJNS5_1CILi1EEES8_S8_EEENS6_IJNS7_ILi128EEENS7_ILi96EEENS7_ILi192EEEEEELi128ENS_6half_tEfNS_4arch4Sm90ELb1ELb0ELb0ELb0ELb1ELb0ELb0ELb1ELb1ELb1ELb0ELb0EEENS1_21CollectiveEpilogueFwdINS6_IJSA_SA_SB_EEES9_SE_SG_Li256ELb0ELb1ELb0ELb0EEENS1_30DynamicPersistentTileSchedulerILi256ELi128ELb0ELb1ELb1EEEEEEEEEvNT_6ParamsE)
        /*0038*/ 	.word	0x00000004


	//----- nvinfo : EIATTR_FRAME_SIZE
	.align		4
.L_20:
        /*003c*/ 	.byte	0x04, 0x11
        /*003e*/ 	.short	(.L_22 - .L_21)
	.align		4
.L_21:
        /*0040*/ 	.word	index@(_ZN7cutlass13device_kernelIN5flash11enable_sm90INS1_16FlashAttnFwdSm90INS1_25CollectiveMainloopFwdSm90ILi2EN4cute5tupleIJNS5_1CILi1EEES8_S8_EEENS6_IJNS7_ILi128EEENS7_ILi96EEENS7_ILi192EEEEEELi128ENS_6half_tEfNS_4arch4Sm90ELb1ELb0ELb0ELb0ELb1ELb0ELb0ELb1ELb1ELb1ELb0ELb0EEENS1_21CollectiveEpilogueFwdINS6_IJSA_SA_SB_EEES9_SE_SG_Li256ELb0ELb1ELb0ELb0EEENS1_30DynamicPersistentTileSchedulerILi256ELi128ELb0ELb1ELb1EEEEEEEEEvNT_6ParamsE)
        /*0044*/ 	.word	0x00000000


	//----- nvinfo : EIATTR_REGCOUNT
	.align		4
.L_22:
        /*0048*/ 	.byte	0x04, 0x2f
        /*004a*/ 	.short	(.L_24 - .L_23)
	.align		4
.L_23:
        /*004c*/ 	.word	index@(_ZN7cutlass13device_kernelIN5flash11enable_sm90INS1_16FlashAttnFwdSm90INS1_25CollectiveMainloopFwdSm90ILi2EN4cute5tupleIJNS5_1CILi1EEES8_S8_EEENS6_IJNS7_ILi128EEENS7_ILi96EEENS7_ILi192EEEEEELi128ENS_6half_tEfNS_4arch4Sm90ELb0ELb1ELb0ELb1ELb1ELb1ELb0ELb1ELb1ELb1ELb0ELb0EEENS1_21CollectiveEpilogueFwdINS6_IJSA_SA_SB_EEES9_SE_SG_Li256ELb1ELb1ELb0ELb0EEENS1_36VarlenDynamicPersistentTileSchedulerILi128ELi96ELi256ELi128ELb0ELb1ELb1ELb1ELb0ELb1EEEEEEEEEvNT_6ParamsE)
        /*0050*/ 	.word	0x00000004


	//----- nvinfo : EIATTR_FRAME_SIZE
	.align		4
.L_24:
        /*0054*/ 	.byte	0x04, 0x11
        /*0056*/ 	.short	(.L_26 - .L_25)
	.align		4
.L_25:
        /*0058*/ 	.word	index@(_ZN7cutlass13device_kernelIN5flash11enable_sm90INS1_16FlashAttnFwdSm90INS1_25CollectiveMainloopFwdSm90ILi2EN4cute5tupleIJNS5_1CILi1EEES8_S8_EEENS6_IJNS7_ILi128EEENS7_ILi96EEENS7_ILi192EEEEEELi128ENS_6half_tEfNS_4arch4Sm90ELb0ELb1ELb0ELb1ELb1ELb1ELb0ELb1ELb1ELb1ELb0ELb0EEENS1_21CollectiveEpilogueFwdINS6_IJSA_SA_SB_EEES9_SE_SG_Li256ELb1ELb1ELb0ELb0EEENS1_36VarlenDynamicPersistentTileSchedulerILi128ELi96ELi256ELi128ELb0ELb1ELb1ELb1ELb0ELb1EEEEEEEEEvNT_6ParamsE)
        /*005c*/ 	.word	0x00000000


	//----- nvinfo : EIATTR_REGCOUNT
	.align		4
.L_26:
        /*0060*/ 	.byte	0x04, 0x2f
        /*0062*/ 	.short	(.L_28 - .L_27)
	.align		4
.L_27:
        /*0064*/ 	.word	index@(_ZN7cutlass13device_kernelIN5flash11enable_sm90INS1_16FlashAttnFwdSm90INS1_25CollectiveMainloopFwdSm90ILi2EN4cute5tupleIJNS5_1CILi1EEES8_S8_EEENS6_IJNS7_ILi128EEENS7_ILi96EEENS7_ILi192EEEEEELi128ENS_6half_tEfNS_4arch4Sm90ELb0ELb1ELb0ELb1ELb1ELb0ELb0ELb1ELb1ELb1ELb0ELb0EEENS1_21CollectiveEpilogueFwdINS6_IJSA_SA_SB_EEES9_SE_SG_Li256ELb1ELb1ELb0ELb0EEENS1_36VarlenDynamicPersistentTileSchedulerILi128ELi96ELi256ELi128ELb0ELb1ELb1ELb1ELb0ELb1EEEEEEEEEvNT_6ParamsE)
        /*0068*/ 	.word	0x00000004


	//----- nvinfo : EIATTR_FRAME_SIZE
	.align		4
.L_28:
        /*006c*/ 	.byte	0x04, 0x11
        /*006e*/ 	.short	(.L_30 - .L_29)
	.align		4
.L_29:
        /*0070*/ 	.word	index@(_ZN7cutlass13device_kernelIN5flash11enable_sm90INS1_16FlashAttnFwdSm90INS1_25CollectiveMainloopFwdSm90ILi2EN4cute5tupleIJNS5_1CILi1EEES8_S8_EEENS6_IJNS7_ILi128EEENS7_ILi96EEENS7_ILi192EEEEEELi128ENS_6half_tEfNS_4arch4Sm90ELb0ELb1ELb0ELb1ELb1ELb0ELb0ELb1ELb1ELb1ELb0ELb0EEENS1_21CollectiveEpilogueFwdINS6_IJSA_SA_SB_EEES9_SE_SG_Li256ELb1ELb1ELb0ELb0EEENS1_36VarlenDynamicPersistentTileSchedulerILi128ELi96ELi256ELi128ELb0ELb1ELb1ELb1ELb0ELb1EEEEEEEEEvNT_6ParamsE)
        /*0074*/ 	.word	0x00000000


	//----- nvinfo : EIATTR_REGCOUNT
	.align		4
.L_30:
        /*0078*/ 	.byte	0x04, 0x2f
        /*007a*/ 	.short	(.L_32 - .L_31)
	.align		4
.L_31:
        /*007c*/ 	.word	index@(_ZN7cutlass13device_kernelIN5flash11enable_sm90INS1_16FlashAttnFwdSm90INS1_25CollectiveMainloopFwdSm90ILi2EN4cute5tupleIJNS5_1CILi1EEES8_S8_EEENS6_IJNS7_ILi128EEENS7_ILi96EEENS7_ILi192EEEEEELi128ENS_6half_tEfNS_4arch4Sm90ELb0ELb1ELb0ELb0ELb1ELb0ELb0ELb1ELb1ELb1ELb0ELb0EEENS1_21CollectiveEpilogueFwdINS6_IJSA_SA_SB_EEES9_SE_SG_Li256ELb0ELb1ELb0ELb0EEENS1_30DynamicPersistentTileSchedulerILi256ELi128ELb0ELb1ELb1EEEEEEEEEvNT_6ParamsE)
        /*0080*/ 	.word	0x00000004


	//----- nvinfo : EIATTR_FRAME_SIZE
	.align		4
.L_32:
        /*0084*/ 	.byte	0x04, 0x11
        /*0086*/ 	.short	(.L_34 - .L_33)
	.align		4
.L_33:
        /*0088*/ 	.word	index@(_ZN7cutlass13device_kernelIN5flash11enable_sm90INS1_16FlashAttnFwdSm90INS1_25CollectiveMainloopFwdSm90ILi2EN4cute5tupleIJNS5_1CILi1EEES8_S8_EEENS6_IJNS7_ILi128EEENS7_ILi96EEENS7_ILi192EEEEEELi128ENS_6half_tEfNS_4arch4Sm90ELb0ELb1ELb0ELb0ELb1ELb0ELb0ELb1ELb1ELb1ELb0ELb0EEENS1_21CollectiveEpilogueFwdINS6_IJSA_SA_SB_EEES9_SE_SG_Li256ELb0ELb1ELb0ELb0EEENS1_30DynamicPersistentTileSchedulerILi256ELi128ELb0ELb1ELb1EEEEEEEEEvNT_6ParamsE)
        /*008c*/ 	.word	0x00000000


	//----- nvinfo : EIATTR_REGCOUNT
	.align		4
.L_34:
        /*0090*/ 	.byte	0x04, 0x2f
        /*0092*/ 	.short	(.L_36 - .L_35)
	.align		4
.L_35:
        /*0094*/ 	.word	index@(_ZN7cutlass13device_kernelIN5flash11enable_sm90INS1_16FlashAttnFwdSm90INS1_25CollectiveMainloopFwdSm90ILi2EN4cute5tupleIJNS5_1CILi1EEES8_S8_EEENS6_IJNS7_ILi128EEENS7_ILi96EEENS7_ILi192EEEEEELi128ENS_6half_tEfNS_4arch4Sm90ELb0ELb0ELb0ELb1ELb1ELb1ELb0ELb1ELb1ELb1ELb0ELb0EEENS1_21CollectiveEpilogueFwdINS6_IJSA_SA_SB_EEES9_SE_SG_Li256ELb1ELb1ELb0ELb0EEENS1_36VarlenDynamicPersistentTileSchedulerILi128ELi96ELi256ELi128ELb0ELb1ELb1ELb0ELb1ELb1EEEEEEEEEvNT_6ParamsE)
        /*0098*/ 	.word	0x00000004


	//----- nvinfo : EIATTR_FRAME_SIZE
	.align		4
.L_36:
        /*009c*/ 	.byte	0x04, 0x11
        /*009e*/ 	.short	(.L_38 - .L_37)
	.align		4
.L_37:
        /*00a0*/ 	.word	index@(_ZN7cutlass13device_kernelIN5flash11enable_sm90INS1_16FlashAttnFwdSm90INS1_25CollectiveMainloopFwdSm90ILi2EN4cute5tupleIJNS5_1CILi1EEES8_S8_EEENS6_IJNS7_ILi128EEENS7_ILi96EEENS7_ILi192EEEEEELi128ENS_6half_tEfNS_4arch4Sm90ELb0ELb0ELb0ELb1ELb1ELb1ELb0ELb1ELb1ELb1ELb0ELb0EEENS1_21CollectiveEpilogueFwdINS6_IJSA_SA_SB_EEES9_SE_SG_Li256ELb1ELb1ELb0ELb0EEENS1_36VarlenDynamicPersistentTileSchedulerILi128ELi96ELi256ELi128ELb0ELb1ELb1ELb0ELb1ELb1EEEEEEEEEvNT_6ParamsE)
        /*00a4*/ 	.word	0x00000000


	//----- nvinfo : EIATTR_REGCOUNT
	.align		4
.L_38:
        /*00a8*/ 	.byte	0x04, 0x2f
        /*00aa*/ 	.short	(.L_40 - .L_39)
	.align		4
.L_39:
        /*00ac*/ 	.word	index@(_ZN7cutlass13device_kernelIN5flash11enable_sm90INS1_16FlashAttnFwdSm90INS1_25CollectiveMainloopFwdSm90ILi2EN4cute5tupleIJNS5_1CILi1EEES8_S8_EEENS6_IJNS7_ILi128EEENS7_ILi96EEENS7_ILi192EEEEEELi128ENS_6half_tEfNS_4arch4Sm90ELb0ELb0ELb0ELb1ELb1ELb0ELb0ELb1ELb1ELb1ELb0ELb0EEENS1_21CollectiveEpilogueFwdINS6_IJSA_SA_SB_EEES9_SE_SG_Li256ELb1ELb1ELb0ELb0EEENS1_36VarlenDynamicPersistentTileSchedulerILi128ELi96ELi256ELi128ELb0ELb1ELb1ELb0ELb1ELb1EEEEEEEEEvNT_6ParamsE)
        /*00b0*/ 	.word	0x00000004


	//----- nvinfo : EIATTR_FRAME_SIZE
	.align		4
.L_40:
        /*00b4*/ 	.byte	0x04, 0x11
        /*00b6*/ 	.short	(.L_42 - .L_41)
	.align		4
.L_41:
        /*00b8*/ 	.word	index@(_ZN7cutlass13device_kernelIN5flash11enable_sm90INS1_16FlashAttnFwdSm90INS1_25CollectiveMainloopFwdSm90ILi2EN4cute5tupleIJNS5_1CILi1EEES8_S8_EEENS6_IJNS7_ILi128EEENS7_ILi96EEENS7_ILi192EEEEEELi128ENS_6half_tEfNS_4arch4Sm90ELb0ELb0ELb0ELb1ELb1ELb0ELb0ELb1ELb1ELb1ELb0ELb0EEENS1_21CollectiveEpilogueFwdINS6_IJSA_SA_SB_EEES9_SE_SG_Li256ELb1ELb1ELb0ELb0EEENS1_36VarlenDynamicPersistentTileSchedulerILi128ELi96ELi256ELi128ELb0ELb1ELb1ELb0ELb1ELb1EEEEEEEEEvNT_6ParamsE)
        /*00bc*/ 	.word	0x00000000


	//----- nvinfo : EIATTR_REGCOUNT
	.align		4
.L_42:
        /*00c0*/ 	.byte	0x04, 0x2f
        /*00c2*/ 	.short	(.L_44 - .L_43)
	.align		4
.L_43:
        /*00c4*/ 	.word	index@(_ZN7cutlass13device_kernelIN5flash11enable_sm90INS1_16FlashAttnFwdSm90INS1_25CollectiveMainloopFwdSm90ILi2EN4cute5tupleIJNS5_1CILi1EEES8_S8_EEENS6_IJNS7_ILi128EEENS7_ILi96EEENS7_ILi192EEEEEELi128ENS_6half_tEfNS_4arch4Sm90ELb0ELb0ELb0ELb0ELb1ELb0ELb0ELb1ELb1ELb1ELb0ELb0EEENS1_21CollectiveEpilogueFwdINS6_IJSA_SA_SB_EEES9_SE_SG_Li256ELb0ELb1ELb0ELb0EEENS1_29StaticPersistentTileSchedulerILb0EEEEEEEEEvNT_6ParamsE)
        /*00c8*/ 	.word	0x00000004


	//----- nvinfo : EIATTR_FRAME_SIZE
	.align		4
.L_44:
        /*00cc*/ 	.byte	0x04, 0x11
        /*00ce*/ 	.short	(.L_46 - .L_45)
	.align		4
.L_45:
        /*00d0*/ 	.word	index@(_ZN7cutlass13device_kernelIN5flash11enable_sm90INS1_16FlashAttnFwdSm90INS1_25CollectiveMainloopFwdSm90ILi2EN4cute5tupleIJNS5_1CILi1EEES8_S8_EEENS6_IJNS7_ILi128EEENS7_ILi96EEENS7_ILi192EEEEEELi128ENS_6half_tEfNS_4arch4Sm90ELb0ELb0ELb0ELb0ELb1ELb0ELb0ELb1ELb1ELb1ELb0ELb0EEENS1_21CollectiveEpilogueFwdINS6_IJSA_SA_SB_EEES9_SE_SG_Li256ELb0ELb1ELb0ELb0EEENS1_29StaticPersistentTileSchedulerILb0EEEEEEEEEvNT_6ParamsE)
        /*00d4*/ 	.word	0x00000000


	//----- nvinfo : EIATTR_MIN_STACK_SIZE
	.align		4
.L_46:
        /*00d8*/ 	.byte	0x04, 0x12
        /*00da*/ 	.short	(.L_48 - .L_47)
	.align		4
.L_47:
        /*00dc*/ 	.word	index@(_ZN7cutlass13device_kernelIN5flash11enable_sm90INS1_16FlashAttnFwdSm90INS1_25CollectiveMainloopFwdSm90ILi2EN4cute5tupleIJNS5_1CILi1EEES8_S8_EEENS6_IJNS7_ILi128EEENS7_ILi96EEENS7_ILi192EEEEEELi128ENS_6half_tEfNS_4arch4Sm90ELb0ELb0ELb0ELb0ELb1ELb0ELb0ELb1ELb1ELb1ELb0ELb0EEENS1_21CollectiveEpilogueFwdINS6_IJSA_SA_SB_EEES9_SE_SG_Li256ELb0ELb1ELb0ELb0EEENS1_29StaticPersistentTileSchedulerILb0EEEEEEEEEvNT_6ParamsE)
        /*00e0*/ 	.word	0x00000000


	//----- nvinfo : EIATTR_MIN_STACK_SIZE
	.align		4
.L_48:
        /*00e4*/ 	.byte	0x04, 0x12
        /*00e6*/ 	.short	(.L_50 - .L_49)
	.align		4
.L_49:
        /*00e8*/ 	.word	index@(_ZN7cutlass13device_kernelIN5flash11enable_sm90INS1_16FlashAttnFwdSm90INS1_25CollectiveMainloopFwdSm90ILi2EN4cute5tupleIJNS5_1CILi1EEES8_S8_EEENS6_IJNS7_ILi128EEENS7_ILi96EEENS7_ILi192EEEEEELi128ENS_6half_tEfNS_4arch4Sm90ELb0ELb0ELb0ELb1ELb1ELb0ELb0ELb1ELb1ELb1ELb0ELb0EEENS1_21CollectiveEpilogueFwdINS6_IJSA_SA_SB_EEES9_SE_SG_Li256ELb1ELb1ELb0ELb0EEENS1_36VarlenDynamicPersistentTileSchedulerILi128ELi96ELi256ELi128ELb0ELb1ELb1ELb0ELb1ELb1EEEEEEEEEvNT_6ParamsE)
        /*00ec*/ 	.word	0x00000000


	//----- nvinfo : EIATTR_MIN_STACK_SIZE
	.align		4
.L_50:
        /*00f0*/ 	.byte	0x04, 0x12
        /*00f2*/ 	.short	(.L_52 - .L_51)
	.align		4
.L_51:
        /*00f4*/ 	.word	index@(_ZN7cutlass13device_kernelIN5flash11enable_sm90INS1_16FlashAttnFwdSm90INS1_25CollectiveMainloopFwdSm90ILi2EN4cute5tupleIJNS5_1CILi1EEES8_S8_EEENS6_IJNS7_ILi128EEENS7_ILi96EEENS7_ILi192EEEEEELi128ENS_6half_tEfNS_4arch4Sm90ELb0ELb0ELb0ELb1ELb1ELb1ELb0ELb1ELb1ELb1ELb0ELb0EEENS1_21CollectiveEpilogueFwdINS6_IJSA_SA_SB_EEES9_SE_SG_Li256ELb1ELb1ELb0ELb0EEENS1_36VarlenDynamicPersistentTileSchedulerILi128ELi96ELi256ELi128ELb0ELb1ELb1ELb0ELb1ELb1EEEEEEEEEvNT_6ParamsE)
        /*00f8*/ 	.word	0x00000000


	//----- nvinfo : EIATTR_MIN_STACK_SIZE
	.align		4
.L_52:
        /*00fc*/ 	.byte	0x04, 0x12
        /*00fe*/ 	.short	(.L_54 - .L_53)
	.align		4
.L_53:
        /*0100*/ 	.word	index@(_ZN7cutlass13device_kernelIN5flash11enable_sm90INS1_16FlashAttnFwdSm90INS1_25CollectiveMainloopFwdSm90ILi2EN4cute5tupleIJNS5_1CILi1EEES8_S8_EEENS6_IJNS7_ILi128EEENS7_ILi96EEENS7_ILi192EEEEEELi128ENS_6half_tEfNS_4arch4Sm90ELb0ELb1ELb0ELb0ELb1ELb0ELb0ELb1ELb1ELb1ELb0ELb0EEENS1_21CollectiveEpilogueFwdINS6_IJSA_SA_SB_EEES9_SE_SG_Li256ELb0ELb1ELb0ELb0EEENS1_30DynamicPersistentTileSchedulerILi256ELi128ELb0ELb1ELb1EEEEEEEEEvNT_6ParamsE)
        /*0104*/ 	.word	0x00000000


	//----- nvinfo : EIATTR_MIN_STACK_SIZE
	.align		4
.L_54:
        /*0108*/ 	.byte	0x04, 0x12
        /*010a*/ 	.short	(.L_56 - .L_55)
	.align		4
.L_55:
        /*010c*/ 	.word	index@(_ZN7cutlass13device_kernelIN5flash11enable_sm90INS1_16FlashAttnFwdSm90INS1_25CollectiveMainloopFwdSm90ILi2EN4cute5tupleIJNS5_1CILi1EEES8_S8_EEENS6_IJNS7_ILi128EEENS7_ILi96EEENS7_ILi192EEEEEELi128ENS_6half_tEfNS_4arch4Sm90ELb0ELb1ELb0ELb1ELb1ELb0ELb0ELb1ELb1ELb1ELb0ELb0EEENS1_21CollectiveEpilogueFwdINS6_IJSA_SA_SB_EEES9_SE_SG_Li256ELb1ELb1ELb0ELb0EEENS1_36VarlenDynamicPersistentTileSchedulerILi128ELi96ELi256ELi128ELb0ELb1ELb1ELb1ELb0ELb1EEEEEEEEEvNT_6ParamsE)
        /*0110*/ 	.word	0x00000000


	//----- nvinfo : EIATTR_MIN_STACK_SIZE
	.align		4
.L_56:
        /*0114*/ 	.byte	0x04, 0x12
        /*0116*/ 	.short	(.L_58 - .L_57)
	.align		4
.L_57:
        /*0118*/ 	.word	index@(_ZN7cutlass13device_kernelIN5flash11enable_sm90INS1_16FlashAttnFwdSm90INS1_25CollectiveMainloopFwdSm90ILi2EN4cute5tupleIJNS5_1CILi1EEES8_S8_EEENS6_IJNS7_ILi128EEENS7_ILi96EEENS7_ILi192EEEEEELi128ENS_6half_tEfNS_4arch4Sm90ELb0ELb1ELb0ELb1ELb1ELb1ELb0ELb1ELb1ELb1ELb0ELb0EEENS1_21CollectiveEpilogueFwdINS6_IJSA_SA_SB_EEES9_SE_SG_Li256ELb1ELb1ELb0ELb0EEENS1_36VarlenDynamicPersistentTileSchedulerILi128ELi96ELi256ELi128ELb0ELb1ELb1ELb1ELb0ELb1EEEEEEEEEvNT_6ParamsE)
        /*011c*/ 	.word	0x00000000


	//----- nvinfo : EIATTR_MIN_STACK_SIZE
	.align		4
.L_58:
        /*0120*/ 	.byte	0x04, 0x12
        /*0122*/ 	.short	(.L_60 - .L_59)
	.align		4
.L_59:
        /*0124*/ 	.word	index@(_ZN7cutlass13device_kernelIN5flash11enable_sm90INS1_16FlashAttnFwdSm90INS1_25CollectiveMainloopFwdSm90ILi2EN4cute5tupleIJNS5_1CILi1EEES8_S8_EEENS6_IJNS7_ILi128EEENS7_ILi96EEENS7_ILi192EEEEEELi128ENS_6half_tEfNS_4arch4Sm90ELb1ELb0ELb0ELb0ELb1ELb0ELb0ELb1ELb1ELb1ELb0ELb0EEENS1_21CollectiveEpilogueFwdINS6_IJSA_SA_SB_EEES9_SE_SG_Li256ELb0ELb1ELb0ELb0EEENS1_30DynamicPersistentTileSchedulerILi256ELi128ELb0ELb1ELb1EEEEEEEEEvNT_6ParamsE)
        /*0128*/ 	.word	0x00000000


	//----- nvinfo : EIATTR_MIN_STACK_SIZE
	.align		4
.L_60:
        /*012c*/ 	.byte	0x04, 0x12
        /*012e*/ 	.short	(.L_62 - .L_61)
	.align		4
.L_61:
        /*0130*/ 	.word	index@(_ZN7cutlass13device_kernelIN5flash11enable_sm90INS1_16FlashAttnFwdSm90INS1_25CollectiveMainloopFwdSm90ILi2EN4cute5tupleIJNS5_1CILi1EEES8_S8_EEENS6_IJNS7_ILi128EEENS7_ILi96EEENS7_ILi192EEEEEELi128ENS_6half_tEfNS_4arch4Sm90ELb1ELb0ELb0ELb1ELb1ELb0ELb0ELb1ELb1ELb1ELb0ELb0EEENS1_21CollectiveEpilogueFwdINS6_IJSA_SA_SB_EEES9_SE_SG_Li256ELb1ELb1ELb0ELb0EEENS1_36VarlenDynamicPersistentTileSchedulerILi128ELi96ELi256ELi128ELb0ELb1ELb1ELb1ELb1ELb1EEEEEEEEEvNT_6ParamsE)
        /*0134*/ 	.word	0x00000000


	//----- nvinfo : EIATTR_MIN_STACK_SIZE
	.align		4
.L_62:
        /*0138*/ 	.byte	0x04, 0x12
        /*013a*/ 	.short	(.L_64 - .L_63)
	.align		4
.L_63:
        /*013c*/ 	.word	index@(_ZN7cutlass13device_kernelIN5flash11enable_sm90INS1_16FlashAttnFwdSm90INS1_25CollectiveMainloopFwdSm90ILi2EN4cute5tupleIJNS5_1CILi1EEES8_S8_EEENS6_IJNS7_ILi128EEENS7_ILi96EEENS7_ILi192EEEEEELi128ENS_6half_tEfNS_4arch4Sm90ELb1ELb0ELb0ELb1ELb1ELb1ELb0ELb1ELb1ELb1ELb0ELb0EEENS1_21CollectiveEpilogueFwdINS6_IJSA_SA_SB_EEES9_SE_SG_Li256ELb1ELb1ELb0ELb0EEENS1_36VarlenDynamicPersistentTileSchedulerILi128ELi96ELi256ELi128ELb0ELb1ELb1ELb1ELb1ELb1EEEEEEEEEvNT_6ParamsE)
        /*0140*/ 	.word	0x00000000
.L_64:


//--------------------- .nv.compat                --------------------------
	.section	.nv.compat,"",@"SHT_CUDA_COMPAT_INFO"
	.align	4
        /*0000*/ 	.byte	0x02, 0x09, 0x01, 0x00, 0x02, 0x02, 0x01, 0x00, 0x02, 0x05, 0x05, 0x00, 0x03, 0x07, 0x01, 0x01
        /*0010*/ 	.byte	0x02, 0x03, 0x00, 0x00, 0x02, 0x06, 0x01, 0x00, 0x04, 0x0b, 0x08, 0x00, 0x00, 0x00, 0x00, 0x00
        /*0020*/ 	.byte	0x00, 0x00, 0x00, 0x00


//--------------------- .nv.info._ZN7cutlass13device_kernelIN5flash11enable_sm90INS1_16FlashAttnFwdSm90INS1_25CollectiveMainloopFwdSm90ILi2EN4cute5tupleIJNS5_1CILi1EEES8_S8_EEENS6_IJNS7_ILi128EEENS7_ILi96EEENS7_ILi192EEEEEELi128ENS_6half_tEfNS_4arch4Sm90ELb0ELb0ELb0ELb0ELb1ELb0ELb0ELb1ELb1ELb1ELb0ELb0EEENS1_21CollectiveEpilogueFwdINS6_IJSA_SA_SB_EEES9_SE_SG_Li256ELb0ELb1ELb0ELb0EEENS1_29StaticPersistentTileSchedulerILb0EEEEEEEEEvNT_6ParamsE --------------------------
	.section	.nv.info._ZN7cutlass13device_kernelIN5flash11enable_sm90INS1_16FlashAttnFwdSm90INS1_25CollectiveMainloopFwdSm90ILi2EN4cute5tupleIJNS5_1CILi1EEES8_S8_EEENS6_IJNS7_ILi128EEENS7_ILi96EEENS7_ILi192EEEEEELi128ENS_6half_tEfNS_4arch4Sm90ELb0ELb0ELb0ELb0ELb1ELb0ELb0ELb1ELb1ELb1ELb0ELb0EEENS1_21CollectiveEpilogueFwdINS6_IJSA_SA_SB_EEES9_SE_SG_Li256ELb0ELb1ELb0ELb0EEENS1_29StaticPersistentTileSchedulerILb0EEEEEEEEEvNT_6ParamsE,"",@"SHT_CUDA_INFO"
	.sectionflags	@""
	.align	4


	//----- nvinfo : EIATTR_CUDA_API_VERSION
	.align		4
        /*0000*/ 	.byte	0x04, 0x37
        /*0002*/ 	.short	(.L_66 - .L_65)
.L_65:
        /*0004*/ 	.word	0x00000082


	//----- nvinfo : EIATTR_KPARAM_INFO
	.align		4
.L_66:
        /*0008*/ 	.byte	0x04, 0x17
        /*000a*/ 	.short	(.L_68 - .L_67)
.L_67:
        /*000c*/ 	.word	0x00000000
        /*0010*/ 	.short	0x0000
        /*0012*/ 	.short	0x0000
        /*0014*/ 	.byte	0x00, 0xf0, 0x01, 0x28


	//----- nvinfo : EIATTR_SPARSE_MMA_MASK
	.align		4
.L_68:
        /*0018*/ 	.byte	0x03, 0x50
        /*001a*/ 	.short	0x0000


	//----- nvinfo : EIATTR_MAXREG_COUNT
	.align		4
        /*001c*/ 	.byte	0x03, 0x1b
        /*001e*/ 	.short	0x00a8


	//----- nvinfo : EIATTR_MERCURY_ISA_VERSION
	.align		4
        /*0020*/ 	.byte	0x03, 0x5f
        /*0022*/ 	.short	0x0101


	//----- nvinfo : EIATTR_VRC_CTA_INIT_COUNT
	.align		4
        /*0024*/ 	.byte	0x02, 0x4a
	.zero		1
	.zero		1


	//----- nvinfo : EIATTR_EXIT_INSTR_OFFSETS
	.align		4
        /*0028*/ 	.byte	0x04, 0x1c
        /*002a*/ 	.short	(.L_70 - .L_69)


	//   ....[0]....
.L_69:
        /*002c*/ 	.word	0x00000010


	//----- nvinfo : EIATTR_MAX_THREADS
	.align		4
.L_70:
        /*0030*/ 	.byte	0x04, 0x05
        /*0032*/ 	.short	(.L_72 - .L_71)
.L_71:
        /*0034*/ 	.word	0x00000180
        /*0038*/ 	.word	0x00000001
        /*003c*/ 	.word	0x00000001


	//----- nvinfo : EIATTR_CBANK_PARAM_SIZE
	.align		4
.L_72:
        /*0040*/ 	.byte	0x03, 0x19
        /*0042*/ 	.short	0x0a00


	//----- nvinfo : EIATTR_PARAM_CBANK
	.align		4
        /*0044*/ 	.byte	0x04, 0x0a
        /*0046*/ 	.short	(.L_74 - .L_73)
	.align		4
.L_73:
        /*0048*/ 	.word	index@(.nv.constant0._ZN7cutlass13device_kernelIN5flash11enable_sm90INS1_16FlashAttnFwdSm90INS1_25CollectiveMainloopFwdSm90ILi2EN4cute5tupleIJNS5_1CILi1EEES8_S8_EEENS6_IJNS7_ILi128EEENS7_ILi96EEENS7_ILi192EEEEEELi128ENS_6half_tEfNS_4arch4Sm90ELb0ELb0ELb0ELb0ELb1ELb0ELb0ELb1ELb1ELb1ELb0ELb0EEENS1_21CollectiveEpilogueFwdINS6_IJSA_SA_SB_EEES9_SE_SG_Li256ELb0ELb1ELb0ELb0EEENS1_29StaticPersistentTileSchedulerILb0EEEEEEEEEvNT_6ParamsE)
        /*004c*/ 	.short	0x0380
        /*004e*/ 	.short	0x0a00


	//----- nvinfo : EIATTR_SW_WAR
	.align		4
.L_74:
        /*0050*/ 	.byte	0x04, 0x36
        /*0052*/ 	.short	(.L_76 - .L_75)
.L_75:
        /*0054*/ 	.word	0x00000008
.L_76:


//--------------------- .nv.info._ZN7cutlass13device_kernelIN5flash11enable_sm90INS1_16FlashAttnFwdSm90INS1_25CollectiveMainloopFwdSm90ILi2EN4cute5tupleIJNS5_1CILi1EEES8_S8_EEENS6_IJNS7_ILi128EEENS7_ILi96EEENS7_ILi192EEEEEELi128ENS_6half_tEfNS_4arch4Sm90ELb0ELb0ELb0ELb1ELb1ELb0ELb0ELb1ELb1ELb1ELb0ELb0EEENS1_21CollectiveEpilogueFwdINS6_IJSA_SA_SB_EEES9_SE_SG_Li256ELb1ELb1ELb0ELb0EEENS1_36VarlenDynamicPersistentTileSchedulerILi128ELi96ELi256ELi128ELb0ELb1ELb1ELb0ELb1ELb1EEEEEEEEEvNT_6ParamsE --------------------------
	.section	.nv.info._ZN7cutlass13device_kernelIN5flash11enable_sm90INS1_16FlashAttnFwdSm90INS1_25CollectiveMainloopFwdSm90ILi2EN4cute5tupleIJNS5_1CILi1EEES8_S8_EEENS6_IJNS7_ILi128EEENS7_ILi96EEENS7_ILi192EEEEEELi128ENS_6half_tEfNS_4arch4Sm90ELb0ELb0ELb0ELb1ELb1ELb0ELb0ELb1ELb1ELb1ELb0ELb0EEENS1_21CollectiveEpilogueFwdINS6_IJSA_SA_SB_EEES9_SE_SG_Li256ELb1ELb1ELb0ELb0EEENS1_36VarlenDynamicPersistentTileSchedulerILi128ELi96ELi256ELi128ELb0ELb1ELb1ELb0ELb1ELb1EEEEEEEEEvNT_6ParamsE,"",@"SHT_CUDA_INFO"
	.sectionflags	@""
	.align	4


	//----- nvinfo : EIATTR_CUDA_API_VERSION
	.align		4
        /*0000*/ 	.byte	0x04, 0x37
        /*0002*/ 	.short	(.L_78 - .L_77)
.L_77:
        /*0004*/ 	.word	0x00000082


	//----- nvinfo : EIATTR_KPARAM_INFO
	.align		4
.L_78:
        /*0008*/ 	.byte	0x04, 0x17
        /*000a*/ 	.short	(.L_80 - .L_79)
.L_79:
        /*000c*/ 	.word	0x00000000
        /*0010*/ 	.short	0x0000
        /*0012*/ 	.short	0x0000
        /*0014*/ 	.byte	0x00, 0xf0, 0x01, 0x2a


	//----- nvinfo : EIATTR_SPARSE_MMA_MASK
	.align		4
.L_80:
        /*0018*/ 	.byte	0x03, 0x50
        /*001a*/ 	.short	0x0000


	//----- nvinfo : EIATTR_MAXREG_COUNT
	.align		4
        /*001c*/ 	.byte	0x03, 0x1b
        /*001e*/ 	.short	0x00a8


	//----- nvinfo : EIATTR_MERCURY_ISA_VERSION
	.align		4
        /*0020*/ 	.byte	0x03, 0x5f
        /*0022*/ 	.short	0x0101


	//----- nvinfo : EIATTR_VRC_CTA_INIT_COUNT
	.align		4
        /*0024*/ 	.byte	0x02, 0x4a
	.zero		1
	.zero		1


	//----- nvinfo : EIATTR_EXIT_INSTR_OFFSETS
	.align		4
        /*0028*/ 	.byte	0x04, 0x1c
        /*002a*/ 	.short	(.L_82 - .L_81)


	//   ....[0]....
.L_81:
        /*002c*/ 	.word	0x00000010


	//----- nvinfo : EIATTR_MAX_THREADS
	.align		4
.L_82:
        /*0030*/ 	.byte	0x04, 0x05
        /*0032*/ 	.short	(.L_84 - .L_83)
.L_83:
        /*0034*/ 	.word	0x00000180
        /*0038*/ 	.word	0x00000001
        /*003c*/ 	.word	0x00000001


	//----- nvinfo : EIATTR_CBANK_PARAM_SIZE
	.align		4
.L_84:
        /*0040*/ 	.byte	0x03, 0x19
        /*0042*/ 	.short	0x0a80


	//----- nvinfo : EIATTR_PARAM_CBANK
	.align		4
        /*0044*/ 	.byte	0x04, 0x0a
        /*0046*/ 	.short	(.L_86 - .L_85)
	.align		4
.L_85:
        /*0048*/ 	.word	index@(.nv.constant0._ZN7cutlass13device_kernelIN5flash11enable_sm90INS1_16FlashAttnFwdSm90INS1_25CollectiveMainloopFwdSm90ILi2EN4cute5tupleIJNS5_1CILi1EEES8_S8_EEENS6_IJNS7_ILi128EEENS7_ILi96EEENS7_ILi192EEEEEELi128ENS_6half_tEfNS_4arch4Sm90ELb0ELb0ELb0ELb1ELb1ELb0ELb0ELb1ELb1ELb1ELb0ELb0EEENS1_21CollectiveEpilogueFwdINS6_IJSA_SA_SB_EEES9_SE_SG_Li256ELb1ELb1ELb0ELb0EEENS1_36VarlenDynamicPersistentTileSchedulerILi128ELi96ELi256ELi128ELb0ELb1ELb1ELb0ELb1ELb1EEEEEEEEEvNT_6ParamsE)
        /*004c*/ 	.short	0x0380
        /*004e*/ 	.short	0x0a80


	//----- nvinfo : EIATTR_SW_WAR
	.align		4
.L_86:
        /*0050*/ 	.byte	0x04, 0x36
        /*0052*/ 	.short	(.L_88 - .L_87)
.L_87:
        /*0054*/ 	.word	0x00000008
.L_88:


//--------------------- .nv.info._ZN7cutlass13device_kernelIN5flash11enable_sm90INS1_16FlashAttnFwdSm90INS1_25CollectiveMainloopFwdSm90ILi2EN4cute5tupleIJNS5_1CILi1EEES8_S8_EEENS6_IJNS7_ILi128EEENS7_ILi96EEENS7_ILi192EEEEEELi128ENS_6half_tEfNS_4arch4Sm90ELb0ELb0ELb0ELb1ELb1ELb1ELb0ELb1ELb1ELb1ELb0ELb0EEENS1_21CollectiveEpilogueFwdINS6_IJSA_SA_SB_EEES9_SE_SG_Li256ELb1ELb1ELb0ELb0EEENS1_36VarlenDynamicPersistentTileSchedulerILi128ELi96ELi256ELi128ELb0ELb1ELb1ELb0ELb1ELb1EEEEEEEEEvNT_6ParamsE --------------------------
	.section	.nv.info._ZN7cutlass13device_kernelIN5flash11enable_sm90INS1_16FlashAttnFwdSm90INS1_25CollectiveMainloopFwdSm90ILi2EN4cute5tupleIJNS5_1CILi1EEES8_S8_EEENS6_IJNS7_ILi128EEENS7_ILi96EEENS7_ILi192EEEEEELi128ENS_6half_tEfNS_4arch4Sm90ELb0ELb0ELb0ELb1ELb1ELb1ELb0ELb1ELb1ELb1ELb0ELb0EEENS1_21CollectiveEpilogueFwdINS6_IJSA_SA_SB_EEES9_SE_SG_Li256ELb1ELb1ELb0ELb0EEENS1_36VarlenDynamicPersistentTileSchedulerILi128ELi96ELi256ELi128ELb0ELb1ELb1ELb0ELb1ELb1EEEEEEEEEvNT_6ParamsE,"",@"SHT_CUDA_INFO"
	.sectionflags	@""
	.align	4


	//----- nvinfo : EIATTR_CUDA_API_VERSION
	.align		4
        /*0000*/ 	.byte	0x04, 0x37
        /*0002*/ 	.short	(.L_90 - .L_89)
.L_89:
        /*0004*/ 	.word	0x00000082


	//----- nvinfo : EIATTR_KPARAM_INFO
	.align		4
.L_90:
        /*0008*/ 	.byte	0x04, 0x17
        /*000a*/ 	.short	(.L_92 - .L_91)
.L_91:
        /*000c*/ 	.word	0x00000000
        /*0010*/ 	.short	0x0000
        /*0012*/ 	.short	0x0000
        /*0014*/ 	.byte	0x00, 0xf0, 0x01, 0x2a


	//----- nvinfo : EIATTR_SPARSE_MMA_MASK
	.align		4
.L_92:
        /*0018*/ 	.byte	0x03, 0x50
        /*001a*/ 	.short	0x0000


	//----- nvinfo : EIATTR_MAXREG_COUNT
	.align		4
        /*001c*/ 	.byte	0x03, 0x1b
        /*001e*/ 	.short	0x00a8


	//----- nvinfo : EIATTR_MERCURY_ISA_VERSION
	.align		4
        /*0020*/ 	.byte	0x03, 0x5f
        /*0022*/ 	.short	0x0101


	//----- nvinfo : EIATTR_VRC_CTA_INIT_COUNT
	.align		4
        /*0024*/ 	.byte	0x02, 0x4a
	.zero		1
	.zero		1


	//----- nvinfo : EIATTR_EXIT_INSTR_OFFSETS
	.align		4
        /*0028*/ 	.byte	0x04, 0x1c
        /*002a*/ 	.short	(.L_94 - .L_93)


	//   ....[0]....
.L_93:
        /*002c*/ 	.word	0x00000010


	//----- nvinfo : EIATTR_MAX_THREADS
	.align		4
.L_94:
        /*0030*/ 	.byte	0x04, 0x05
        /*0032*/ 	.short	(.L_96 - .L_95)
.L_95:
        /*0034*/ 	.word	0x00000180
        /*0038*/ 	.word	0x00000001
        /*003c*/ 	.word	0x00000001


	//----- nvinfo : EIATTR_CBANK_PARAM_SIZE
	.align		4
.L_96:
        /*0040*/ 	.byte	0x03, 0x19
        /*0042*/ 	.short	0x0a80


	//----- nvinfo : EIATTR_PARAM_CBANK
	.align		4
        /*0044*/ 	.byte	0x04, 0x0a
        /*0046*/ 	.short	(.L_98 - .L_97)
	.align		4
.L_97:
        /*0048*/ 	.word	index@(.nv.constant0._ZN7cutlass13device_kernelIN5flash11enable_sm90INS1_16FlashAttnFwdSm90INS1_25CollectiveMainloopFwdSm90ILi2EN4cute5tupleIJNS5_1CILi1EEES8_S8_EEENS6_IJNS7_ILi128EEENS7_ILi96EEENS7_ILi192EEEEEELi128ENS_6half_tEfNS_4arch4Sm90ELb0ELb0ELb0ELb1ELb1ELb1ELb0ELb1ELb1ELb1ELb0ELb0EEENS1_21CollectiveEpilogueFwdINS6_IJSA_SA_SB_EEES9_SE_SG_Li256ELb1ELb1ELb0ELb0EEENS1_36VarlenDynamicPersistentTileSchedulerILi128ELi96ELi256ELi128ELb0ELb1ELb1ELb0ELb1ELb1EEEEEEEEEvNT_6ParamsE)
        /*004c*/ 	.short	0x0380
        /*004e*/ 	.short	0x0a80


	//----- nvinfo : EIATTR_SW_WAR
	.align		4
.L_98:
        /*0050*/ 	.byte	0x04, 0x36
        /*0052*/ 	.short	(.L_100 - .L_99)
.L_99:
        /*0054*/ 	.word	0x00000008
.L_100:


//--------------------- .nv.info._ZN7cutlass13device_kernelIN5flash11enable_sm90INS1_16FlashAttnFwdSm90INS1_25CollectiveMainloopFwdSm90ILi2EN4cute5tupleIJNS5_1CILi1EEES8_S8_EEENS6_IJNS7_ILi128EEENS7_ILi96EEENS7_ILi192EEEEEELi128ENS_6half_tEfNS_4arch4Sm90ELb0ELb1ELb0ELb0ELb1ELb0ELb0ELb1ELb1ELb1ELb0ELb0EEENS1_21CollectiveEpilogueFwdINS6_IJSA_SA_SB_EEES9_SE_SG_Li256ELb0ELb1ELb0ELb0EEENS1_30DynamicPersistentTileSchedulerILi256ELi128ELb0ELb1ELb1EEEEEEEEEvNT_6ParamsE --------------------------
	.section	.nv.info._ZN7cutlass13device_kernelIN5flash11enable_sm90INS1_16FlashAttnFwdSm90INS1_25CollectiveMainloopFwdSm90ILi2EN4cute5tupleIJNS5_1CILi1EEES8_S8_EEENS6_IJNS7_ILi128EEENS7_ILi96EEENS7_ILi192EEEEEELi128ENS_6half_tEfNS_4arch4Sm90ELb0ELb1ELb0ELb0ELb1ELb0ELb0ELb1ELb1ELb1ELb0ELb0EEENS1_21CollectiveEpilogueFwdINS6_IJSA_SA_SB_EEES9_SE_SG_Li256ELb0ELb1ELb0ELb0EEENS1_30DynamicPersistentTileSchedulerILi256ELi128ELb0ELb1ELb1EEEEEEEEEvNT_6ParamsE,"",@"SHT_CUDA_INFO"
	.sectionflags	@""
	.align	4


	//----- nvinfo : EIATTR_CUDA_API_VERSION
	.align		4
        /*0000*/ 	.byte	0x04, 0x37
        /*0002*/ 	.short	(.L_102 - .L_101)
.L_101:
        /*0004*/ 	.word	0x00000082


	//----- nvinfo : EIATTR_KPARAM_INFO
	.align		4
.L_102:
        /*0008*/ 	.byte	0x04, 0x17
        /*000a*/ 	.short	(.L_104 - .L_103)
.L_103:
        /*000c*/ 	.word	0x00000000
        /*0010*/ 	.short	0x0000
        /*0012*/ 	.short	0x0000
        /*0014*/ 	.byte	0x00, 0xf0, 0x01, 0x2a


	//----- nvinfo : EIATTR_SPARSE_MMA_MASK
	.align		4
.L_104:
        /*0018*/ 	.byte	0x03, 0x50
        /*001a*/ 	.short	0x0000


	//----- nvinfo : EIATTR_MAXREG_COUNT
	.align		4
        /*001c*/ 	.byte	0x03, 0x1b
        /*001e*/ 	.short	0x00a8


	//----- nvinfo : EIATTR_MERCURY_ISA_VERSION
	.align		4
        /*0020*/ 	.byte	0x03, 0x5f
        /*0022*/ 	.short	0x0101


	//----- nvinfo : EIATTR_VRC_CTA_INIT_COUNT
	.align		4
        /*0024*/ 	.byte	0x02, 0x4a
	.zero		1
	.zero		1


	//----- nvinfo : EIATTR_EXIT_INSTR_OFFSETS
	.align		4
        /*0028*/ 	.byte	0x04, 0x1c
        /*002a*/ 	.short	(.L_106 - .L_105)


	//   ....[0]....
.L_105:
        /*002c*/ 	.word	0x00000010


	//----- nvinfo : EIATTR_MAX_THREADS
	.align		4
.L_106:
        /*0030*/ 	.byte	0x04, 0x05
        /*0032*/ 	.short	(.L_108 - .L_107)
.L_107:
        /*0034*/ 	.word	0x00000180
        /*0038*/ 	.word	0x00000001
        /*003c*/ 	.word	0x00000001


	//----- nvinfo : EIATTR_CBANK_PARAM_SIZE
	.align		4
.L_108:
        /*0040*/ 	.byte	0x03, 0x19
        /*0042*/ 	.short	0x0a80


	//----- nvinfo : EIATTR_PARAM_CBANK
	.align		4
        /*0044*/ 	.byte	0x04, 0x0a
        /*0046*/ 	.short	(.L_110 - .L_109)
	.align		4
.L_109:
        /*0048*/ 	.word	index@(.nv.constant0._ZN7cutlass13device_kernelIN5flash11enable_sm90INS1_16FlashAttnFwdSm90INS1_25CollectiveMainloopFwdSm90ILi2EN4cute5tupleIJNS5_1CILi1EEES8_S8_EEENS6_IJNS7_ILi128EEENS7_ILi96EEENS7_ILi192EEEEEELi128ENS_6half_tEfNS_4arch4Sm90ELb0ELb1ELb0ELb0ELb1ELb0ELb0ELb1ELb1ELb1ELb0ELb0EEENS1_21CollectiveEpilogueFwdINS6_IJSA_SA_SB_EEES9_SE_SG_Li256ELb0ELb1ELb0ELb0EEENS1_30DynamicPersistentTileSchedulerILi256ELi128ELb0ELb1ELb1EEEEEEEEEvNT_6ParamsE)
        /*004c*/ 	.short	0x0380
        /*004e*/ 	.short	0x0a80


	//----- nvinfo : EIATTR_SW_WAR
	.align		4
.L_110:
        /*0050*/ 	.byte	0x04, 0x36
        /*0052*/ 	.short	(.L_112 - .L_111)
.L_111:
        /*0054*/ 	.word	0x00000008
.L_112:


//--------------------- .nv.info._ZN7cutlass13device_kernelIN5flash11enable_sm90INS1_16FlashAttnFwdSm90INS1_25CollectiveMainloopFwdSm90ILi2EN4cute5tupleIJNS5_1CILi1EEES8_S8_EEENS6_IJNS7_ILi128EEENS7_ILi96EEENS7_ILi192EEEEEELi128ENS_6half_tEfNS_4arch4Sm90ELb0ELb1ELb0ELb1ELb1ELb0ELb0ELb1ELb1ELb1ELb0ELb0EEENS1_21CollectiveEpilogueFwdINS6_IJSA_SA_SB_EEES9_SE_SG_Li256ELb1ELb1ELb0ELb0EEENS1_36VarlenDynamicPersistentTileSchedulerILi128ELi96ELi256ELi128ELb0ELb1ELb1ELb1ELb0ELb1EEEEEEEEEvNT_6ParamsE --------------------------
	.section	.nv.info._ZN7cutlass13device_kernelIN5flash11enable_sm90INS1_16FlashAttnFwdSm90INS1_25CollectiveMainloopFwdSm90ILi2EN4cute5tupleIJNS5_1CILi1EEES8_S8_EEENS6_IJNS7_ILi128EEENS7_ILi96EEENS7_ILi192EEEEEELi128ENS_6half_tEfNS_4arch4Sm90ELb0ELb1ELb0ELb1ELb1ELb0ELb0ELb1ELb1ELb1ELb0ELb0EEENS1_21CollectiveEpilogueFwdINS6_IJSA_SA_SB_EEES9_SE_SG_Li256ELb1ELb1ELb0ELb0EEENS1_36VarlenDynamicPersistentTileSchedulerILi128ELi96ELi256ELi128ELb0ELb1ELb1ELb1ELb0ELb1EEEEEEEEEvNT_6ParamsE,"",@"SHT_CUDA_INFO"
	.sectionflags	@""
	.align	4


	//----- nvinfo : EIATTR_CUDA_API_VERSION
	.align		4
        /*0000*/ 	.byte	0x04, 0x37
        /*0002*/ 	.short	(.L_114 - .L_113)
.L_113:
        /*0004*/ 	.word	0x00000082


	//----- nvinfo : EIATTR_KPARAM_INFO
	.align		4
.L_114:
        /*0008*/ 	.byte	0x04, 0x17
        /*000a*/ 	.short	(.L_116 - .L_115)
.L_115:
        /*000c*/ 	.word	0x00000000
        /*0010*/ 	.short	0x0000
        /*0012*/ 	.short	0x0000
        /*0014*/ 	.byte	0x00, 0xf0, 0x01, 0x2a


	//----- nvinfo : EIATTR_SPARSE_MMA_MASK
	.align		4
.L_116:
        /*0018*/ 	.byte	0x03, 0x50
        /*001a*/ 	.short	0x0000


	//----- nvinfo : EIATTR_MAXREG_COUNT
	.align		4
        /*001c*/ 	.byte	0x03, 0x1b
        /*001e*/ 	.short	0x00a8


	//----- nvinfo : EIATTR_MERCURY_ISA_VERSION
	.align		4
        /*0020*/ 	.byte	0x03, 0x5f
        /*0022*/ 	.short	0x0101


	//----- nvinfo : EIATTR_VRC_CTA_INIT_COUNT
	.align		4
        /*0024*/ 	.byte	0x02, 0x4a
	.zero		1
	.zero		1


	//----- nvinfo : EIATTR_EXIT_INSTR_OFFSETS
	.align		4
        /*0028*/ 	.byte	0x04, 0x1c
        /*002a*/ 	.short	(.L_118 - .L_117)


	//   ....[0]....
.L_117:
        /*002c*/ 	.word	0x00000010


	//----- nvinfo : EIATTR_MAX_THREADS
	.align		4
.L_118:
        /*0030*/ 	.byte	0x04, 0x05
        /*0032*/ 	.short	(.L_120 - .L_119)
.L_119:
        /*0034*/ 	.word	0x00000180
        /*0038*/ 	.word	0x00000001
        /*003c*/ 	.word	0x00000001


	//----- nvinfo : EIATTR_CBANK_PARAM_SIZE
	.align		4
.L_120:
        /*0040*/ 	.byte	0x03, 0x19
        /*0042*/ 	.short	0x0a80


	//----- nvinfo : EIATTR_PARAM_CBANK
	.align		4
        /*0044*/ 	.byte	0x04, 0x0a
        /*0046*/ 	.short	(.L_122 - .L_121)
	.align		4
.L_121:
        /*0048*/ 	.word	index@(.nv.constant0._ZN7cutlass13device_kernelIN5flash11enable_sm90INS1_16FlashAttnFwdSm90INS1_25CollectiveMainloopFwdSm90ILi2EN4cute5tupleIJNS5_1CILi1EEES8_S8_EEENS6_IJNS7_ILi128EEENS7_ILi96EEENS7_ILi192EEEEEELi128ENS_6half_tEfNS_4arch4Sm90ELb0ELb1ELb0ELb1ELb1ELb0ELb0ELb1ELb1ELb1ELb0ELb0EEENS1_21CollectiveEpilogueFwdINS6_IJSA_SA_SB_EEES9_SE_SG_Li256ELb1ELb1ELb0ELb0EEENS1_36VarlenDynamicPersistentTileSchedulerILi128ELi96ELi256ELi128ELb0ELb1ELb1ELb1ELb0ELb1EEEEEEEEEvNT_6ParamsE)
        /*004c*/ 	.short	0x0380
        /*004e*/ 	.short	0x0a80


	//----- nvinfo : EIATTR_SW_WAR
	.align		4
.L_122:
        /*0050*/ 	.byte	0x04, 0x36
        /*0052*/ 	.short	(.L_124 - .L_123)
.L_123:
        /*0054*/ 	.word	0x00000008
.L_124:


//--------------------- .nv.info._ZN7cutlass13device_kernelIN5flash11enable_sm90INS1_16FlashAttnFwdSm90INS1_25CollectiveMainloopFwdSm90ILi2EN4cute5tupleIJNS5_1CILi1EEES8_S8_EEENS6_IJNS7_ILi128EEENS7_ILi96EEENS7_ILi192EEEEEELi128ENS_6half_tEfNS_4arch4Sm90ELb0ELb1ELb0ELb1ELb1ELb1ELb0ELb1ELb1ELb1ELb0ELb0EEENS1_21CollectiveEpilogueFwdINS6_IJSA_SA_SB_EEES9_SE_SG_Li256ELb1ELb1ELb0ELb0EEENS1_36VarlenDynamicPersistentTileSchedulerILi128ELi96ELi256ELi128ELb0ELb1ELb1ELb1ELb0ELb1EEEEEEEEEvNT_6ParamsE --------------------------
	.section	.nv.info._ZN7cutlass13device_kernelIN5flash11enable_sm90INS1_16FlashAttnFwdSm90INS1_25CollectiveMainloopFwdSm90ILi2EN4cute5tupleIJNS5_1CILi1EEES8_S8_EEENS6_IJNS7_ILi128EEENS7_ILi96EEENS7_ILi192EEEEEELi128ENS_6half_tEfNS_4arch4Sm90ELb0ELb1ELb0ELb1ELb1ELb1ELb0ELb1ELb1ELb1ELb0ELb0EEENS1_21CollectiveEpilogueFwdINS6_IJSA_SA_SB_EEES9_SE_SG_Li256ELb1ELb1ELb0ELb0EEENS1_36VarlenDynamicPersistentTileSchedulerILi128ELi96ELi256ELi128ELb0ELb1ELb1ELb1ELb0ELb1EEEEEEEEEvNT_6ParamsE,"",@"SHT_CUDA_INFO"
	.sectionflags	@""
	.align	4


	//----- nvinfo : EIATTR_CUDA_API_VERSION
	.align		4
        /*0000*/ 	.byte	0x04, 0x37
        /*0002*/ 	.short	(.L_126 - .L_125)
.L_125:
        /*0004*/ 	.word	0x00000082


	//----- nvinfo : EIATTR_KPARAM_INFO
	.align		4
.L_126:
        /*0008*/ 	.byte	0x04, 0x17
        /*000a*/ 	.short	(.L_128 - .L_127)
.L_127:
        /*000c*/ 	.word	0x00000000
        /*0010*/ 	.short	0x0000
        /*0012*/ 	.short	0x0000
        /*0014*/ 	.byte	0x00, 0xf0, 0x01, 0x2a


	//----- nvinfo : EIATTR_SPARSE_MMA_MASK
	.align		4
.L_128:
        /*0018*/ 	.byte	0x03, 0x50
        /*001a*/ 	.short	0x0000


	//----- nvinfo : EIATTR_MAXREG_COUNT
	.align		4
        /*001c*/ 	.byte	0x03, 0x1b
        /*001e*/ 	.short	0x00a8


	//----- nvinfo : EIATTR_MERCURY_ISA_VERSION
	.align		4
        /*0020*/ 	.byte	0x03, 0x5f
        /*0022*/ 	.short	0x0101


	//----- nvinfo : EIATTR_VRC_CTA_INIT_COUNT
	.align		4
        /*0024*/ 	.byte	0x02, 0x4a
	.zero		1
	.zero		1


	//----- nvinfo : EIATTR_EXIT_INSTR_OFFSETS
	.align		4
        /*0028*/ 	.byte	0x04, 0x1c
        /*002a*/ 	.short	(.L_130 - .L_129)


	//   ....[0]....
.L_129:
        /*002c*/ 	.word	0x00000010


	//----- nvinfo : EIATTR_MAX_THREADS
	.align		4
.L_130:
        /*0030*/ 	.byte	0x04, 0x05
        /*0032*/ 	.short	(.L_132 - .L_131)
.L_131:
        /*0034*/ 	.word	0x00000180
        /*0038*/ 	.word	0x00000001
        /*003c*/ 	.word	0x00000001


	//----- nvinfo : EIATTR_CBANK_PARAM_SIZE
	.align		4
.L_132:
        /*0040*/ 	.byte	0x03, 0x19
        /*0042*/ 	.short	0x0a80


	//----- nvinfo : EIATTR_PARAM_CBANK
	.align		4
        /*0044*/ 	.byte	0x04, 0x0a
        /*0046*/ 	.short	(.L_134 - .L_133)
	.align		4
.L_133:
        /*0048*/ 	.word	index@(.nv.constant0._ZN7cutlass13device_kernelIN5flash11enable_sm90INS1_16FlashAttnFwdSm90INS1_25CollectiveMainloopFwdSm90ILi2EN4cute5tupleIJNS5_1CILi1EEES8_S8_EEENS6_IJNS7_ILi128EEENS7_ILi96EEENS7_ILi192EEEEEELi128ENS_6half_tEfNS_4arch4Sm90ELb0ELb1ELb0ELb1ELb1ELb1ELb0ELb1ELb1ELb1ELb0ELb0EEENS1_21CollectiveEpilogueFwdINS6_IJSA_SA_SB_EEES9_SE_SG_Li256ELb1ELb1ELb0ELb0EEENS1_36VarlenDynamicPersistentTileSchedulerILi128ELi96ELi256ELi128ELb0ELb1ELb1ELb1ELb0ELb1EEEEEEEEEvNT_6ParamsE)
        /*004c*/ 	.short	0x0380
        /*004e*/ 	.short	0x0a80


	//----- nvinfo : EIATTR_SW_WAR
	.align		4
.L_134:
        /*0050*/ 	.byte	0x04, 0x36
        /*0052*/ 	.short	(.L_136 - .L_135)
.L_135:
        /*0054*/ 	.word	0x00000008
.L_136:


//--------------------- .nv.info._ZN7cutlass13device_kernelIN5flash11enable_sm90INS1_16FlashAttnFwdSm90INS1_25CollectiveMainloopFwdSm90ILi2EN4cute5tupleIJNS5_1CILi1EEES8_S8_EEENS6_IJNS7_ILi128EEENS7_ILi96EEENS7_ILi192EEEEEELi128ENS_6half_tEfNS_4arch4Sm90ELb1ELb0ELb0ELb0ELb1ELb0ELb0ELb1ELb1ELb1ELb0ELb0EEENS1_21CollectiveEpilogueFwdINS6_IJSA_SA_SB_EEES9_SE_SG_Li256ELb0ELb1ELb0ELb0EEENS1_30DynamicPersistentTileSchedulerILi256ELi128ELb0ELb1ELb1EEEEEEEEEvNT_6ParamsE --------------------------
	.section	.nv.info._ZN7cutlass13device_kernelIN5flash11enable_sm90INS1_16FlashAttnFwdSm90INS1_25CollectiveMainloopFwdSm90ILi2EN4cute5tupleIJNS5_1CILi1EEES8_S8_EEENS6_IJNS7_ILi128EEENS7_ILi96EEENS7_ILi192EEEEEELi128ENS_6half_tEfNS_4arch4Sm90ELb1ELb0ELb0ELb0ELb1ELb0ELb0ELb1ELb1ELb1ELb0ELb0EEENS1_21CollectiveEpilogueFwdINS6_IJSA_SA_SB_EEES9_SE_SG_Li256ELb0ELb1ELb0ELb0EEENS1_30DynamicPersistentTileSchedulerILi256ELi128ELb0ELb1ELb1EEEEEEEEEvNT_6ParamsE,"",@"SHT_CUDA_INFO"
	.sectionflags	@""
	.align	4


	//----- nvinfo : EIATTR_CUDA_API_VERSION
	.align		4
        /*0000*/ 	.byte	0x04, 0x37
        /*0002*/ 	.short	(.L_138 - .L_137)
.L_137:
        /*0004*/ 	.word	0x00000082


	//----- nvinfo : EIATTR_KPARAM_INFO
	.align		4
.L_138:
        /*0008*/ 	.byte	0x04, 0x17
        /*000a*/ 	.short	(.L_140 - .L_139)
.L_139:
        /*000c*/ 	.word	0x00000000
        /*0010*/ 	.short	0x0000
        /*0012*/ 	.short	0x0000
        /*0014*/ 	.byte	0x00, 0xf0, 0x01, 0x2a


	//----- nvinfo : EIATTR_SPARSE_MMA_MASK
	.align		4
.L_140:
        /*0018*/ 	.byte	0x03, 0x50
        /*001a*/ 	.short	0x0000


	//----- nvinfo : EIATTR_MAXREG_COUNT
	.align		4
        /*001c*/ 	.byte	0x03, 0x1b
        /*001e*/ 	.short	0x00a8


	//----- nvinfo : EIATTR_MERCURY_ISA_VERSION
	.align		4
        /*0020*/ 	.byte	0x03, 0x5f
        /*0022*/ 	.short	0x0101


	//----- nvinfo : EIATTR_VRC_CTA_INIT_COUNT
	.align		4
        /*0024*/ 	.byte	0x02, 0x4a
	.zero		1
	.zero		1


	//----- nvinfo : EIATTR_EXIT_INSTR_OFFSETS
	.align		4
        /*0028*/ 	.byte	0x04, 0x1c
        /*002a*/ 	.short	(.L_142 - .L_141)


	//   ....[0]....
.L_141:
        /*002c*/ 	.word	0x00000010


	//----- nvinfo : EIATTR_MAX_THREADS
	.align		4
.L_142:
        /*0030*/ 	.byte	0x04, 0x05
        /*0032*/ 	.short	(.L_144 - .L_143)
.L_143:
        /*0034*/ 	.word	0x00000180
        /*0038*/ 	.word	0x00000001
        /*003c*/ 	.word	0x00000001


	//----- nvinfo : EIATTR_CBANK_PARAM_SIZE
	.align		4
.L_144:
        /*0040*/ 	.byte	0x03, 0x19
        /*0042*/ 	.short	0x0a80


	//----- nvinfo : EIATTR_PARAM_CBANK
	.align		4
        /*0044*/ 	.byte	0x04, 0x0a
        /*0046*/ 	.short	(.L_146 - .L_145)
	.align		4
.L_145:
        /*0048*/ 	.word	index@(.nv.constant0._ZN7cutlass13device_kernelIN5flash11enable_sm90INS1_16FlashAttnFwdSm90INS1_25CollectiveMainloopFwdSm90ILi2EN4cute5tupleIJNS5_1CILi1EEES8_S8_EEENS6_IJNS7_ILi128EEENS7_ILi96EEENS7_ILi192EEEEEELi128ENS_6half_tEfNS_4arch4Sm90ELb1ELb0ELb0ELb0ELb1ELb0ELb0ELb1ELb1ELb1ELb0ELb0EEENS1_21CollectiveEpilogueFwdINS6_IJSA_SA_SB_EEES9_SE_SG_Li256ELb0ELb1ELb0ELb0EEENS1_30DynamicPersistentTileSchedulerILi256ELi128ELb0ELb1ELb1EEEEEEEEEvNT_6ParamsE)
        /*004c*/ 	.short	0x0380
        /*004e*/ 	.short	0x0a80


	//----- nvinfo : EIATTR_SW_WAR
	.align		4
.L_146:
        /*0050*/ 	.byte	0x04, 0x36
        /*0052*/ 	.short	(.L_148 - .L_147)
.L_147:
        /*0054*/ 	.word	0x00000008
.L_148:


//--------------------- .nv.info._ZN7cutlass13device_kernelIN5flash11enable_sm90INS1_16FlashAttnFwdSm90INS1_25CollectiveMainloopFwdSm90ILi2EN4cute5tupleIJNS5_1CILi1EEES8_S8_EEENS6_IJNS7_ILi128EEENS7_ILi96EEENS7_ILi192EEEEEELi128ENS_6half_tEfNS_4arch4Sm90ELb1ELb0ELb0ELb1ELb1ELb0ELb0ELb1ELb1ELb1ELb0ELb0EEENS1_21CollectiveEpilogueFwdINS6_IJSA_SA_SB_EEES9_SE_SG_Li256ELb1ELb1ELb0ELb0EEENS1_36VarlenDynamicPersistentTileSchedulerILi128ELi96ELi256ELi128ELb0ELb1ELb1ELb1ELb1ELb1EEEEEEEEEvNT_6ParamsE --------------------------
	.section	.nv.info._ZN7cutlass13device_kernelIN5flash11enable_sm90INS1_16FlashAttnFwdSm90INS1_25CollectiveMainloopFwdSm90ILi2EN4cute5tupleIJNS5_1CILi1EEES8_S8_EEENS6_IJNS7_ILi128EEENS7_ILi96EEENS7_ILi192EEEEEELi128ENS_6half_tEfNS_4arch4Sm90ELb1ELb0ELb0ELb1ELb1ELb0ELb0ELb1ELb1ELb1ELb0ELb0EEENS1_21CollectiveEpilogueFwdINS6_IJSA_SA_SB_EEES9_SE_SG_Li256ELb1ELb1ELb0ELb0EEENS1_36VarlenDynamicPersistentTileSchedulerILi128ELi96ELi256ELi128ELb0ELb1ELb1ELb1ELb1ELb1EEEEEEEEEvNT_6ParamsE,"",@"SHT_CUDA_INFO"
	.sectionflags	@""
	.align	4


	//----- nvinfo : EIATTR_CUDA_API_VERSION
	.align		4
        /*0000*/ 	.byte	0x04, 0x37
        /*0002*/ 	.short	(.L_150 - .L_149)
.L_149:
        /*0004*/ 	.word	0x00000082


	//----- nvinfo : EIATTR_KPARAM_INFO
	.align		4
.L_150:
        /*0008*/ 	.byte	0x04, 0x17
        /*000a*/ 	.short	(.L_152 - .L_151)
.L_151:
        /*000c*/ 	.word	0x00000000
        /*0010*/ 	.short	0x0000
        /*0012*/ 	.short	0x0000
        /*0014*/ 	.byte	0x00, 0xf0, 0x01, 0x2a


	//----- nvinfo : EIATTR_SPARSE_MMA_MASK
	.align		4
.L_152:
        /*0018*/ 	.byte	0x03, 0x50
        /*001a*/ 	.short	0x0000


	//----- nvinfo : EIATTR_MAXREG_COUNT
	.align		4
        /*001c*/ 	.byte	0x03, 0x1b
        /*001e*/ 	.short	0x00a8


	//----- nvinfo : EIATTR_MERCURY_ISA_VERSION
	.align		4
        /*0020*/ 	.byte	0x03, 0x5f
        /*0022*/ 	.short	0x0101


	//----- nvinfo : EIATTR_VRC_CTA_INIT_COUNT
	.align		4
        /*0024*/ 	.byte	0x02, 0x4a
	.zero		1
	.zero		1


	//----- nvinfo : EIATTR_EXIT_INSTR_OFFSETS
	.align		4
        /*0028*/ 	.byte	0x04, 0x1c
        /*002a*/ 	.short	(.L_154 - .L_153)


	//   ....[0]....
.L_153:
        /*002c*/ 	.word	0x00000010


	//----- nvinfo : EIATTR_MAX_THREADS
	.align		4
.L_154:
        /*0030*/ 	.byte	0x04, 0x05
        /*0032*/ 	.short	(.L_156 - .L_155)
.L_155:
        /*0034*/ 	.word	0x00000180
        /*0038*/ 	.word	0x00000001
        /*003c*/ 	.word	0x00000001


	//----- nvinfo : EIATTR_CBANK_PARAM_SIZE
	.align		4
.L_156:
        /*0040*/ 	.byte	0x03, 0x19
        /*0042*/ 	.short	0x0a80


	//----- nvinfo : EIATTR_PARAM_CBANK
	.align		4
        /*0044*/ 	.byte	0x04, 0x0a
        /*0046*/ 	.short	(.L_158 - .L_157)
	.align		4
.L_157:
        /*0048*/ 	.word	index@(.nv.constant0._ZN7cutlass13device_kernelIN5flash11enable_sm90INS1_16FlashAttnFwdSm90INS1_25CollectiveMainloopFwdSm90ILi2EN4cute5tupleIJNS5_1CILi1EEES8_S8_EEENS6_IJNS7_ILi128EEENS7_ILi96EEENS7_ILi192EEEEEELi128ENS_6half_tEfNS_4arch4Sm90ELb1ELb0ELb0ELb1ELb1ELb0ELb0ELb1ELb1ELb1ELb0ELb0EEENS1_21CollectiveEpilogueFwdINS6_IJSA_SA_SB_EEES9_SE_SG_Li256ELb1ELb1ELb0ELb0EEENS1_36VarlenDynamicPersistentTileSchedulerILi128ELi96ELi256ELi128ELb0ELb1ELb1ELb1ELb1ELb1EEEEEEEEEvNT_6ParamsE)
        /*004c*/ 	.short	0x0380
        /*004e*/ 	.short	0x0a80


	//----- nvinfo : EIATTR_SW_WAR
	.align		4
.L_158:
        /*0050*/ 	.byte	0x04, 0x36
        /*0052*/ 	.short	(.L_160 - .L_159)
.L_159:
        /*0054*/ 	.word	0x00000008
.L_160:


//--------------------- .nv.info._ZN7cutlass13device_kernelIN5flash11enable_sm90INS1_16FlashAttnFwdSm90INS1_25CollectiveMainloopFwdSm90ILi2EN4cute5tupleIJNS5_1CILi1EEES8_S8_EEENS6_IJNS7_ILi128EEENS7_ILi96EEENS7_ILi192EEEEEELi128ENS_6half_tEfNS_4arch4Sm90ELb1ELb0ELb0ELb1ELb1ELb1ELb0ELb1ELb1ELb1ELb0ELb0EEENS1_21CollectiveEpilogueFwdINS6_IJSA_SA_SB_EEES9_SE_SG_Li256ELb1ELb1ELb0ELb0EEENS1_36VarlenDynamicPersistentTileSchedulerILi128ELi96ELi256ELi128ELb0ELb1ELb1ELb1ELb1ELb1EEEEEEEEEvNT_6ParamsE --------------------------
	.section	.nv.info._ZN7cutlass13device_kernelIN5flash11enable_sm90INS1_16FlashAttnFwdSm90INS1_25CollectiveMainloopFwdSm90ILi2EN4cute5tupleIJNS5_1CILi1EEES8_S8_EEENS6_IJNS7_ILi128EEENS7_ILi96EEENS7_ILi192EEEEEELi128ENS_6half_tEfNS_4arch4Sm90ELb1ELb0ELb0ELb1ELb1ELb1ELb0ELb1ELb1ELb1ELb0ELb0EEENS1_21CollectiveEpilogueFwdINS6_IJSA_SA_SB_EEES9_SE_SG_Li256ELb1ELb1ELb0ELb0EEENS1_36VarlenDynamicPersistentTileSchedulerILi128ELi96ELi256ELi128ELb0ELb1ELb1ELb1ELb1ELb1EEEEEEEEEvNT_6ParamsE,"",@"SHT_CUDA_INFO"
	.sectionflags	@""
	.align	4


	//----- nvinfo : EIATTR_CUDA_API_VERSION
	.align		4
        /*0000*/ 	.byte	0x04, 0x37
        /*0002*/ 	.short	(.L_162 - .L_161)
.L_161:
        /*0004*/ 	.word	0x00000082


	//----- nvinfo : EIATTR_KPARAM_INFO
	.align		4
.L_162:
        /*0008*/ 	.byte	0x04, 0x17
        /*000a*/ 	.short	(.L_164 - .L_163)
.L_163:
        /*000c*/ 	.word	0x00000000
        /*0010*/ 	.short	0x0000
        /*0012*/ 	.short	0x0000
        /*0014*/ 	.byte	0x00, 0xf0, 0x01, 0x2a


	//----- nvinfo : EIATTR_SPARSE_MMA_MASK
	.align		4
.L_164:
        /*0018*/ 	.byte	0x03, 0x50
        /*001a*/ 	.short	0x0000


	//----- nvinfo : EIATTR_MAXREG_COUNT
	.align		4
        /*001c*/ 	.byte	0x03, 0x1b
        /*001e*/ 	.short	0x00a8


	//----- nvinfo : EIATTR_MERCURY_ISA_VERSION
	.align		4
        /*0020*/ 	.byte	0x03, 0x5f
        /*0022*/ 	.short	0x0101


	//----- nvinfo : EIATTR_VRC_CTA_INIT_COUNT
	.align		4
        /*0024*/ 	.byte	0x02, 0x4a
	.zero		1
	.zero		1


	//----- nvinfo : EIATTR_EXIT_INSTR_OFFSETS
	.align		4
        /*0028*/ 	.byte	0x04, 0x1c
        /*002a*/ 	.short	(.L_166 - .L_165)


	//   ....[0]....
.L_165:
        /*002c*/ 	.word	0x00000010


	//----- nvinfo : EIATTR_MAX_THREADS
	.align		4
.L_166:
        /*0030*/ 	.byte	0x04, 0x05
        /*0032*/ 	.short	(.L_168 - .L_167)
.L_167:
        /*0034*/ 	.word	0x00000180
        /*0038*/ 	.word	0x00000001
        /*003c*/ 	.word	0x00000001


	//----- nvinfo : EIATTR_CBANK_PARAM_SIZE
	.align		4
.L_168:
        /*0040*/ 	.byte	0x03, 0x19
        /*0042*/ 	.short	0x0a80


	//----- nvinfo : EIATTR_PARAM_CBANK
	.align		4
        /*0044*/ 	.byte	0x04, 0x0a
        /*0046*/ 	.short	(.L_170 - .L_169)
	.align		4
.L_169:
        /*0048*/ 	.word	index@(.nv.constant0._ZN7cutlass13device_kernelIN5flash11enable_sm90INS1_16FlashAttnFwdSm90INS1_25CollectiveMainloopFwdSm90ILi2EN4cute5tupleIJNS5_1CILi1EEES8_S8_EEENS6_IJNS7_ILi128EEENS7_ILi96EEENS7_ILi192EEEEEELi128ENS_6half_tEfNS_4arch4Sm90ELb1ELb0ELb0ELb1ELb1ELb1ELb0ELb1ELb1ELb1ELb0ELb0EEENS1_21CollectiveEpilogueFwdINS6_IJSA_SA_SB_EEES9_SE_SG_Li256ELb1ELb1ELb0ELb0EEENS1_36VarlenDynamicPersistentTileSchedulerILi128ELi96ELi256ELi128ELb0ELb1ELb1ELb1ELb1ELb1EEEEEEEEEvNT_6ParamsE)
        /*004c*/ 	.short	0x0380
        /*004e*/ 	.short	0x0a80


	//----- nvinfo : EIATTR_SW_WAR
	.align		4
.L_170:
        /*0050*/ 	.byte	0x04, 0x36
        /*0052*/ 	.short	(.L_172 - .L_171)
.L_171:
        /*0054*/ 	.word	0x00000008
.L_172:


//--------------------- .nv.callgraph             --------------------------
	.section	.nv.callgraph,"",@"SHT_CUDA_CALLGRAPH"
	.align	4
	.sectionentsize	8
	.align		4
        /*0000*/ 	.word	0x00000000
	.align		4
        /*0004*/ 	.word	0xffffffff
	.align		4
        /*0008*/ 	.word	0x00000000
	.align		4
        /*000c*/ 	.word	0xfffffffe
	.align		4
        /*0010*/ 	.word	0x00000000
	.align		4
        /*0014*/ 	.word	0xfffffffd
	.align		4
        /*0018*/ 	.word	0x00000000
	.align		4
        /*001c*/ 	.word	0xfffffffc


//--------------------- .nv.constant4             --------------------------
	.section	.nv.constant4,"a",@progbits
	.align	8
	.align		8
.nv.constant4:
        /*0000*/ 	.dword	_ZN76_INTERNAL_885f51f7_40_flash_fwd_hdim192_128_fp16_paged_sm90_cu_f3e6f9ee_31864cuda3std3__45__cpo5beginE
	.align		8
        /*0008*/ 	.dword	_ZN76_INTERNAL_885f51f7_40_flash_fwd_hdim192_128_fp16_paged_sm90_cu_f3e6f9ee_31864cuda3std3__45__cpo3endE
	.align		8
        /*0010*/ 	.dword	_ZN76_INTERNAL_885f51f7_40_flash_fwd_hdim192_128_fp16_paged_sm90_cu_f3e6f9ee_31864cuda3std3__45__cpo6cbeginE
	.align		8
        /*0018*/ 	.dword	_ZN76_INTERNAL_885f51f7_40_flash_fwd_hdim192_128_fp16_paged_sm90_cu_f3e6f9ee_31864cuda3std3__45__cpo4cendE
	.align		8
        /*0020*/ 	.dword	_ZN76_INTERNAL_885f51f7_40_flash_fwd_hdim192_128_fp16_paged_sm90_cu_f3e6f9ee_31864cuda3std3__478_GLOBAL__N__885f51f7_40_flash_fwd_hdim192_128_fp16_paged_sm90_cu_f3e6f9ee_31866ignoreE
	.align		8
        /*0028*/ 	.dword	_ZN76_INTERNAL_885f51f7_40_flash_fwd_hdim192_128_fp16_paged_sm90_cu_f3e6f9ee_31864cuda3std3__419piecewise_constructE
	.align		8
        /*0030*/ 	.dword	_ZN76_INTERNAL_885f51f7_40_flash_fwd_hdim192_128_fp16_paged_sm90_cu_f3e6f9ee_31864cuda3std3__48in_placeE
	.align		8
        /*0038*/ 	.dword	_ZN76_INTERNAL_885f51f7_40_flash_fwd_hdim192_128_fp16_paged_sm90_cu_f3e6f9ee_31864cuda3std6ranges3__45__cpo4swapE
	.align		8
        /*0040*/ 	.dword	_ZN76_INTERNAL_885f51f7_40_flash_fwd_hdim192_128_fp16_paged_sm90_cu_f3e6f9ee_31864cuda3std6ranges3__45__cpo9iter_moveE
	.align		8
        /*0048*/ 	.dword	_ZN76_INTERNAL_885f51f7_40_flash_fwd_hdim192_128_fp16_paged_sm90_cu_f3e6f9ee_31864cute7productE
	.align		8
        /*0050*/ 	.dword	_ZN76_INTERNAL_885f51f7_40_flash_fwd_hdim192_128_fp16_paged_sm90_cu_f3e6f9ee_31864cute1_E


//--------------------- .text._ZN7cutlass13device_kernelIN5flash11enable_sm90INS1_16FlashAttnFwdSm90INS1_25CollectiveMainloopFwdSm90ILi2EN4cute5tupleIJNS5_1CILi1EEES8_S8_EEENS6_IJNS7_ILi128EEENS7_ILi96EEENS7_ILi192EEEEEELi128ENS_6half_tEfNS_4arch4Sm90ELb0ELb0ELb0ELb0ELb1ELb0ELb0ELb1ELb1ELb1ELb0ELb0EEENS1_21CollectiveEpilogueFwdINS6_IJSA_SA_SB_EEES9_SE_SG_Li256ELb0ELb1ELb0ELb0EEENS1_29StaticPersistentTileSchedulerILb0EEEEEEEEEvNT_6ParamsE --------------------------
	.section	.text._ZN7cutlass13device_kernelIN5flash11enable_sm90INS1_16FlashAttnFwdSm90INS1_25CollectiveMainloopFwdSm90ILi2EN4cute5tupleIJNS5_1CILi1EEES8_S8_EEENS6_IJNS7_ILi128EEENS7_ILi96EEENS7_ILi192EEEEEELi128ENS_6half_tEfNS_4arch4Sm90ELb0ELb0ELb0ELb0ELb1ELb0ELb0ELb1ELb1ELb1ELb0ELb0EEENS1_21CollectiveEpilogueFwdINS6_IJSA_SA_SB_EEES9_SE_SG_Li256ELb0ELb1ELb0ELb0EEENS1_29StaticPersistentTileSchedulerILb0EEEEEEEEEvNT_6ParamsE,"ax",@progbits
	.align	128
.text._ZN7cutlass13device_kernelIN5flash11enable_sm90INS1_16FlashAttnFwdSm90INS1_25CollectiveMainloopFwdSm90ILi2EN4cute5tupleIJNS5_1CILi1EEES8_S8_EEENS6_IJNS7_ILi128EEENS7_ILi96EEENS7_ILi192EEEEEELi128ENS_6half_tEfNS_4arch4Sm90ELb0ELb0ELb0ELb0ELb1ELb0ELb0ELb1ELb1ELb1ELb0ELb0EEENS1_21CollectiveEpilogueFwdINS6_IJSA_SA_SB_EEES9_SE_SG_Li256ELb0ELb1ELb0ELb0EEENS1_29StaticPersistentTileSchedulerILb0EEEEEEEEEvNT_6ParamsE:
        .type           _ZN7cutlass13device_kernelIN5flash11enable_sm90INS1_16FlashAttnFwdSm90INS1_25CollectiveMainloopFwdSm90ILi2EN4cute5tupleIJNS5_1CILi1EEES8_S8_EEENS6_IJNS7_ILi128EEENS7_ILi96EEENS7_ILi192EEEEEELi128ENS_6half_tEfNS_4arch4Sm90ELb0ELb0ELb0ELb0ELb1ELb0ELb0ELb1ELb1ELb1ELb0ELb0EEENS1_21CollectiveEpilogueFwdINS6_IJSA_SA_SB_EEES9_SE_SG_Li256ELb0ELb1ELb0ELb0EEENS1_29StaticPersistentTileSchedulerILb0EEEEEEEEEvNT_6ParamsE,@function
        .size           _ZN7cutlass13device_kernelIN5flash11enable_sm90INS1_16FlashAttnFwdSm90INS1_25CollectiveMainloopFwdSm90ILi2EN4cute5tupleIJNS5_1CILi1EEES8_S8_EEENS6_IJNS7_ILi128EEENS7_ILi96EEENS7_ILi192EEEEEELi128ENS_6half_tEfNS_4arch4Sm90ELb0ELb0ELb0ELb0ELb1ELb0ELb0ELb1ELb1ELb1ELb0ELb0EEENS1_21CollectiveEpilogueFwdINS6_IJSA_SA_SB_EEES9_SE_SG_Li256ELb0ELb1ELb0ELb0EEENS1_29StaticPersistentTileSchedulerILb0EEEEEEEEEvNT_6ParamsE,(.L_x_9 - _ZN7cutlass13device_kernelIN5flash11enable_sm90INS1_16FlashAttnFwdSm90INS1_25CollectiveMainloopFwdSm90ILi2EN4cute5tupleIJNS5_1CILi1EEES8_S8_EEENS6_IJNS7_ILi128EEENS7_ILi96EEENS7_ILi192EEEEEELi128ENS_6half_tEfNS_4arch4Sm90ELb0ELb0ELb0ELb0ELb1ELb0ELb0ELb1ELb1ELb1ELb0ELb0EEENS1_21CollectiveEpilogueFwdINS6_IJSA_SA_SB_EEES9_SE_SG_Li256ELb0ELb1ELb0ELb0EEENS1_29StaticPersistentTileSchedulerILb0EEEEEEEEEvNT_6ParamsE)
        .other          _ZN7cutlass13device_kernelIN5flash11enable_sm90INS1_16FlashAttnFwdSm90INS1_25CollectiveMainloopFwdSm90ILi2EN4cute5tupleIJNS5_1CILi1EEES8_S8_EEENS6_IJNS7_ILi128EEENS7_ILi96EEENS7_ILi192EEEEEELi128ENS_6half_tEfNS_4arch4Sm90ELb0ELb0ELb0ELb0ELb1ELb0ELb0ELb1ELb1ELb1ELb0ELb0EEENS1_21CollectiveEpilogueFwdINS6_IJSA_SA_SB_EEES9_SE_SG_Li256ELb0ELb1ELb0ELb0EEENS1_29StaticPersistentTileSchedulerILb0EEEEEEEEEvNT_6ParamsE,@"STO_CUDA_ENTRY STV_DEFAULT"
_ZN7cutlass13device_kernelIN5flash11enable_sm90INS1_16FlashAttnFwdSm90INS1_25CollectiveMainloopFwdSm90ILi2EN4cute5tupleIJNS5_1CILi1EEES8_S8_EEENS6_IJNS7_ILi128EEENS7_ILi96EEENS7_ILi192EEEEEELi128ENS_6half_tEfNS_4arch4Sm90ELb0ELb0ELb0ELb0ELb1ELb0ELb0ELb1ELb1ELb1ELb0ELb0EEENS1_21CollectiveEpilogueFwdINS6_IJSA_SA_SB_EEES9_SE_SG_Li256ELb0ELb1ELb0ELb0EEENS1_29StaticPersistentTileSchedulerILb0EEEEEEEEEvNT_6ParamsE:
[----:B------:R-:W-:Y:S01]  /*0000*/  LDC R1, c[0x0][0x37c] ;  /* 0x0000df00ff017b82 */ /* 0x000fe20000000800 */
[----:B------:R-:W-:Y:S05]  /*0010*/  EXIT ;  /* 0x000000000000794d */ /* 0x000fea0003800000 */
.L_x_0:
[----:B------:R-:W-:-:S00]  /*0020*/  BRA `(.L_x_0) ;  /* 0xfffffffc00fc7947 */ /* 0x000fc0000383ffff */
[----:B------:R-:W-:-:S00]  /*0030*/  NOP ;  /* 0x0000000000007918 */ /* 0x000fc00000000000 */
        /* <DEDUP_REMOVED lines=12> */
.L_x_9:


//--------------------- .text._ZN7cutlass13device_kernelIN5flash11enable_sm90INS1_16FlashAttnFwdSm90INS1_25CollectiveMainloopFwdSm90ILi2EN4cute5tupleIJNS5_1CILi1EEES8_S8_EEENS6_IJNS7_ILi128EEENS7_ILi96EEENS7_ILi192EEEEEELi128ENS_6half_tEfNS_4arch4Sm90ELb0ELb0ELb0ELb1ELb1ELb0ELb0ELb1ELb1ELb1ELb0ELb0EEENS1_21CollectiveEpilogueFwdINS6_IJSA_SA_SB_EEES9_SE_SG_Li256ELb1ELb1ELb0ELb0EEENS1_36VarlenDynamicPersistentTileSchedulerILi128ELi96ELi256ELi128ELb0ELb1ELb1ELb0ELb1ELb1EEEEEEEEEvNT_6ParamsE --------------------------
	.section	.text._ZN7cutlass13device_kernelIN5flash11enable_sm90INS1_16FlashAttnFwdSm90INS1_25CollectiveMainloopFwdSm90ILi2EN4cute5tupleIJNS5_1CILi1EEES8_S8_EEENS6_IJNS7_ILi128EEENS7_ILi96EEENS7_ILi192EEEEEELi128ENS_6half_tEfNS_4arch4Sm90ELb0ELb0ELb0ELb1ELb1ELb0ELb0ELb1ELb1ELb1ELb0ELb0EEENS1_21CollectiveEpilogueFwdINS6_IJSA_SA_SB_EEES9_SE_SG_Li256ELb1ELb1ELb0ELb0EEENS1_36VarlenDynamicPersistentTileSchedulerILi128ELi96ELi256ELi128ELb0ELb1ELb1ELb0ELb1ELb1EEEEEEEEEvNT_6ParamsE,"ax",@progbits
	.align	128
.text._ZN7cutlass13device_kernelIN5flash11enable_sm90INS1_16FlashAttnFwdSm90INS1_25CollectiveMainloopFwdSm90ILi2EN4cute5tupleIJNS5_1CILi1EEES8_S8_EEENS6_IJNS7_ILi128EEENS7_ILi96EEENS7_ILi192EEEEEELi128ENS_6half_tEfNS_4arch4Sm90ELb0ELb0ELb0ELb1ELb1ELb0ELb0ELb1ELb1ELb1ELb0ELb0EEENS1_21CollectiveEpilogueFwdINS6_IJSA_SA_SB_EEES9_SE_SG_Li256ELb1ELb1ELb0ELb0EEENS1_36VarlenDynamicPersistentTileSchedulerILi128ELi96ELi256ELi128ELb0ELb1ELb1ELb0ELb1ELb1EEEEEEEEEvNT_6ParamsE:
        .type           _ZN7cutlass13device_kernelIN5flash11enable_sm90INS1_16FlashAttnFwdSm90INS1_25CollectiveMainloopFwdSm90ILi2EN4cute5tupleIJNS5_1CILi1EEES8_S8_EEENS6_IJNS7_ILi128EEENS7_ILi96EEENS7_ILi192EEEEEELi128ENS_6half_tEfNS_4arch4Sm90ELb0ELb0ELb0ELb1ELb1ELb0ELb0ELb1ELb1ELb1ELb0ELb0EEENS1_21CollectiveEpilogueFwdINS6_IJSA_SA_SB_EEES9_SE_SG_Li256ELb1ELb1ELb0ELb0EEENS1_36VarlenDynamicPersistentTileSchedulerILi128ELi96ELi256ELi128ELb0ELb1ELb1ELb0ELb1ELb1EEEEEEEEEvNT_6ParamsE,@function
        .size           _ZN7cutlass13device_kernelIN5flash11enable_sm90INS1_16FlashAttnFwdSm90INS1_25CollectiveMainloopFwdSm90ILi2EN4cute5tupleIJNS5_1CILi1EEES8_S8_EEENS6_IJNS7_ILi128EEENS7_ILi96EEENS7_ILi192EEEEEELi128ENS_6half_tEfNS_4arch4Sm90ELb0ELb0ELb0ELb1ELb1ELb0ELb0ELb1ELb1ELb1ELb0ELb0EEENS1_21CollectiveEpilogueFwdINS6_IJSA_SA_SB_EEES9_SE_SG_Li256ELb1ELb1ELb0ELb0EEENS1_36VarlenDynamicPersistentTileSchedulerILi128ELi96ELi256ELi128ELb0ELb1ELb1ELb0ELb1ELb1EEEEEEEEEvNT_6ParamsE,(.L_x_10 - _ZN7cutlass13device_kernelIN5flash11enable_sm90INS1_16FlashAttnFwdSm90INS1_25CollectiveMainloopFwdSm90ILi2EN4cute5tupleIJNS5_1CILi1EEES8_S8_EEENS6_IJNS7_ILi128EEENS7_ILi96EEENS7_ILi192EEEEEELi128ENS_6half_tEfNS_4arch4Sm90ELb0ELb0ELb0ELb1ELb1ELb0ELb0ELb1ELb1ELb1ELb0ELb0EEENS1_21CollectiveEpilogueFwdINS6_IJSA_SA_SB_EEES9_SE_SG_Li256ELb1ELb1ELb0ELb0EEENS1_36VarlenDynamicPersistentTileSchedulerILi128ELi96ELi256ELi128ELb0ELb1ELb1ELb0ELb1ELb1EEEEEEEEEvNT_6ParamsE)
        .other          _ZN7cutlass13device_kernelIN5flash11enable_sm90INS1_16FlashAttnFwdSm90INS1_25CollectiveMainloopFwdSm90ILi2EN4cute5tupleIJNS5_1CILi1EEES8_S8_EEENS6_IJNS7_ILi128EEENS7_ILi96EEENS7_ILi192EEEEEELi128ENS_6half_tEfNS_4arch4Sm90ELb0ELb0ELb0ELb1ELb1ELb0ELb0ELb1ELb1ELb1ELb0ELb0EEENS1_21CollectiveEpilogueFwdINS6_IJSA_SA_SB_EEES9_SE_SG_Li256ELb1ELb1ELb0ELb0EEENS1_36VarlenDynamicPersistentTileSchedulerILi128ELi96ELi256ELi128ELb0ELb1ELb1ELb0ELb1ELb1EEEEEEEEEvNT_6ParamsE,@"STO_CUDA_ENTRY STV_DEFAULT"
_ZN7cutlass13device_kernelIN5flash11enable_sm90INS1_16FlashAttnFwdSm90INS1_25CollectiveMainloopFwdSm90ILi2EN4cute5tupleIJNS5_1CILi1EEES8_S8_EEENS6_IJNS7_ILi128EEENS7_ILi96EEENS7_ILi192EEEEEELi128ENS_6half_tEfNS_4arch4Sm90ELb0ELb0ELb0ELb1ELb1ELb0ELb0ELb1ELb1ELb1ELb0ELb0EEENS1_21CollectiveEpilogueFwdINS6_IJSA_SA_SB_EEES9_SE_SG_Li256ELb1ELb1ELb0ELb0EEENS1_36VarlenDynamicPersistentTileSchedulerILi128ELi96ELi256ELi128ELb0ELb1ELb1ELb0ELb1ELb1EEEEEEEEEvNT_6ParamsE:
[----:B------:R-:W-:Y:S01]  /*0000*/  LDC R1, c[0x0][0x37c] ;  /* 0x0000df00ff017b82 */ /* 0x000fe20000000800 */
[----:B------:R-:W-:Y:S05]  /*0010*/  EXIT ;  /* 0x000000000000794d */ /* 0x000fea0003800000 */
.L_x_1:
        /* <DEDUP_REMOVED lines=14> */
.L_x_10:


//--------------------- .text._ZN7cutlass13device_kernelIN5flash11enable_sm90INS1_16FlashAttnFwdSm90INS1_25CollectiveMainloopFwdSm90ILi2EN4cute5tupleIJNS5_1CILi1EEES8_S8_EEENS6_IJNS7_ILi128EEENS7_ILi96EEENS7_ILi192EEEEEELi128ENS_6half_tEfNS_4arch4Sm90ELb0ELb0ELb0ELb1ELb1ELb1ELb0ELb1ELb1ELb1ELb0ELb0EEENS1_21CollectiveEpilogueFwdINS6_IJSA_SA_SB_EEES9_SE_SG_Li256ELb1ELb1ELb0ELb0EEENS1_36VarlenDynamicPersistentTileSchedulerILi128ELi96ELi256ELi128ELb0ELb1ELb1ELb0ELb1ELb1EEEEEEEEEvNT_6ParamsE --------------------------
	.section	.text._ZN7cutlass13device_kernelIN5flash11enable_sm90INS1_16FlashAttnFwdSm90INS1_25CollectiveMainloopFwdSm90ILi2EN4cute5tupleIJNS5_1CILi1EEES8_S8_EEENS6_IJNS7_ILi128EEENS7_ILi96EEENS7_ILi192EEEEEELi128ENS_6half_tEfNS_4arch4Sm90ELb0ELb0ELb0ELb1ELb1ELb1ELb0ELb1ELb1ELb1ELb0ELb0EEENS1_21CollectiveEpilogueFwdINS6_IJSA_SA_SB_EEES9_SE_SG_Li256ELb1ELb1ELb0ELb0EEENS1_36VarlenDynamicPersistentTileSchedulerILi128ELi96ELi256ELi128ELb0ELb1ELb1ELb0ELb1ELb1EEEEEEEEEvNT_6ParamsE,"ax",@progbits
	.align	128
.text._ZN7cutlass13device_kernelIN5flash11enable_sm90INS1_16FlashAttnFwdSm90INS1_25CollectiveMainloopFwdSm90ILi2EN4cute5tupleIJNS5_1CILi1EEES8_S8_EEENS6_IJNS7_ILi128EEENS7_ILi96EEENS7_ILi192EEEEEELi128ENS_6half_tEfNS_4arch4Sm90ELb0ELb0ELb0ELb1ELb1ELb1ELb0ELb1ELb1ELb1ELb0ELb0EEENS1_21CollectiveEpilogueFwdINS6_IJSA_SA_SB_EEES9_SE_SG_Li256ELb1ELb1ELb0ELb0EEENS1_36VarlenDynamicPersistentTileSchedulerILi128ELi96ELi256ELi128ELb0ELb1ELb1ELb0ELb1ELb1EEEEEEEEEvNT_6ParamsE:
        .type           _ZN7cutlass13device_kernelIN5flash11enable_sm90INS1_16FlashAttnFwdSm90INS1_25CollectiveMainloopFwdSm90ILi2EN4cute5tupleIJNS5_1CILi1EEES8_S8_EEENS6_IJNS7_ILi128EEENS7_ILi96EEENS7_ILi192EEEEEELi128ENS_6half_tEfNS_4arch4Sm90ELb0ELb0ELb0ELb1ELb1ELb1ELb0ELb1ELb1ELb1ELb0ELb0EEENS1_21CollectiveEpilogueFwdINS6_IJSA_SA_SB_EEES9_SE_SG_Li256ELb1ELb1ELb0ELb0EEENS1_36VarlenDynamicPersistentTileSchedulerILi128ELi96ELi256ELi128ELb0ELb1ELb1ELb0ELb1ELb1EEEEEEEEEvNT_6ParamsE,@function
        .size           _ZN7cutlass13device_kernelIN5flash11enable_sm90INS1_16FlashAttnFwdSm90INS1_25CollectiveMainloopFwdSm90ILi2EN4cute5tupleIJNS5_1CILi1EEES8_S8_EEENS6_IJNS7_ILi128EEENS7_ILi96EEENS7_ILi192EEEEEELi128ENS_6half_tEfNS_4arch4Sm90ELb0ELb0ELb0ELb1ELb1ELb1ELb0ELb1ELb1ELb1ELb0ELb0EEENS1_21CollectiveEpilogueFwdINS6_IJSA_SA_SB_EEES9_SE_SG_Li256ELb1ELb1ELb0ELb0EEENS1_36VarlenDynamicPersistentTileSchedulerILi128ELi96ELi256ELi128ELb0ELb1ELb1ELb0ELb1ELb1EEEEEEEEEvNT_6ParamsE,(.L_x_11 - _ZN7cutlass13device_kernelIN5flash11enable_sm90INS1_16FlashAttnFwdSm90INS1_25CollectiveMainloopFwdSm90ILi2EN4cute5tupleIJNS5_1CILi1EEES8_S8_EEENS6_IJNS7_ILi128EEENS7_ILi96EEENS7_ILi192EEEEEELi128ENS_6half_tEfNS_4arch4Sm90ELb0ELb0ELb0ELb1ELb1ELb1ELb0ELb1ELb1ELb1ELb0ELb0EEENS1_21CollectiveEpilogueFwdINS6_IJSA_SA_SB_EEES9_SE_SG_Li256ELb1ELb1ELb0ELb0EEENS1_36VarlenDynamicPersistentTileSchedulerILi128ELi96ELi256ELi128ELb0ELb1ELb1ELb0ELb1ELb1EEEEEEEEEvNT_6ParamsE)
        .other          _ZN7cutlass13device_kernelIN5flash11enable_sm90INS1_16FlashAttnFwdSm90INS1_25CollectiveMainloopFwdSm90ILi2EN4cute5tupleIJNS5_1CILi1EEES8_S8_EEENS6_IJNS7_ILi128EEENS7_ILi96EEENS7_ILi192EEEEEELi128ENS_6half_tEfNS_4arch4Sm90ELb0ELb0ELb0ELb1ELb1ELb1ELb0ELb1ELb1ELb1ELb0ELb0EEENS1_21CollectiveEpilogueFwdINS6_IJSA_SA_SB_EEES9_SE_SG_Li256ELb1ELb1ELb0ELb0EEENS1_36VarlenDynamicPersistentTileSchedulerILi128ELi96ELi256ELi128ELb0ELb1ELb1ELb0ELb1ELb1EEEEEEEEEvNT_6ParamsE,@"STO_CUDA_ENTRY STV_DEFAULT"
_ZN7cutlass13device_kernelIN5flash11enable_sm90INS1_16FlashAttnFwdSm90INS1_25CollectiveMainloopFwdSm90ILi2EN4cute5tupleIJNS5_1CILi1EEES8_S8_EEENS6_IJNS7_ILi128EEENS7_ILi96EEENS7_ILi192EEEEEELi128ENS_6half_tEfNS_4arch4Sm90ELb0ELb0ELb0ELb1ELb1ELb1ELb0ELb1ELb1ELb1ELb0ELb0EEENS1_21CollectiveEpilogueFwdINS6_IJSA_SA_SB_EEES9_SE_SG_Li256ELb1ELb1ELb0ELb0EEENS1_36VarlenDynamicPersistentTileSchedulerILi128ELi96ELi256ELi128ELb0ELb1ELb1ELb0ELb1ELb1EEEEEEEEEvNT_6ParamsE:
[----:B------:R-:W-:Y:S01]  /*0000*/  LDC R1, c[0x0][0x37c] ;  /* 0x0000df00ff017b82 */ /* 0x000fe20000000800 */
[----:B------:R-:W-:Y:S05]  /*0010*/  EXIT ;  /* 0x000000000000794d */ /* 0x000fea0003800000 */
.L_x_2:
        /* <DEDUP_REMOVED lines=14> */
.L_x_11:


//--------------------- .text._ZN7cutlass13device_kernelIN5flash11enable_sm90INS1_16FlashAttnFwdSm90INS1_25CollectiveMainloopFwdSm90ILi2EN4cute5tupleIJNS5_1CILi1EEES8_S8_EEENS6_IJNS7_ILi128EEENS7_ILi96EEENS7_ILi192EEEEEELi128ENS_6half_tEfNS_4arch4Sm90ELb0ELb1ELb0ELb0ELb1ELb0ELb0ELb1ELb1ELb1ELb0ELb0EEENS1_21CollectiveEpilogueFwdINS6_IJSA_SA_SB_EEES9_SE_SG_Li256ELb0ELb1ELb0ELb0EEENS1_30DynamicPersistentTileSchedulerILi256ELi128ELb0ELb1ELb1EEEEEEEEEvNT_6ParamsE --------------------------
	.section	.text._ZN7cutlass13device_kernelIN5flash11enable_sm90INS1_16FlashAttnFwdSm90INS1_25CollectiveMainloopFwdSm90ILi2EN4cute5tupleIJNS5_1CILi1EEES8_S8_EEENS6_IJNS7_ILi128EEENS7_ILi96EEENS7_ILi192EEEEEELi128ENS_6half_tEfNS_4arch4Sm90ELb0ELb1ELb0ELb0ELb1ELb0ELb0ELb1ELb1ELb1ELb0ELb0EEENS1_21CollectiveEpilogueFwdINS6_IJSA_SA_SB_EEES9_SE_SG_Li256ELb0ELb1ELb0ELb0EEENS1_30DynamicPersistentTileSchedulerILi256ELi128ELb0ELb1ELb1EEEEEEEEEvNT_6ParamsE,"ax",@progbits
	.align	128
.text._ZN7cutlass13device_kernelIN5flash11enable_sm90INS1_16FlashAttnFwdSm90INS1_25CollectiveMainloopFwdSm90ILi2EN4cute5tupleIJNS5_1CILi1EEES8_S8_EEENS6_IJNS7_ILi128EEENS7_ILi96EEENS7_ILi192EEEEEELi128ENS_6half_tEfNS_4arch4Sm90ELb0ELb1ELb0ELb0ELb1ELb0ELb0ELb1ELb1ELb1ELb0ELb0EEENS1_21CollectiveEpilogueFwdINS6_IJSA_SA_SB_EEES9_SE_SG_Li256ELb0ELb1ELb0ELb0EEENS1_30DynamicPersistentTileSchedulerILi256ELi128ELb0ELb1ELb1EEEEEEEEEvNT_6ParamsE:
        .type           _ZN7cutlass13device_kernelIN5flash11enable_sm90INS1_16FlashAttnFwdSm90INS1_25CollectiveMainloopFwdSm90ILi2EN4cute5tupleIJNS5_1CILi1EEES8_S8_EEENS6_IJNS7_ILi128EEENS7_ILi96EEENS7_ILi192EEEEEELi128ENS_6half_tEfNS_4arch4Sm90ELb0ELb1ELb0ELb0ELb1ELb0ELb0ELb1ELb1ELb1ELb0ELb0EEENS1_21CollectiveEpilogueFwdINS6_IJSA_SA_SB_EEES9_SE_SG_Li256ELb0ELb1ELb0ELb0EEENS1_30DynamicPersistentTileSchedulerILi256ELi128ELb0ELb1ELb1EEEEEEEEEvNT_6ParamsE,@function
        .size           _ZN7cutlass13device_kernelIN5flash11enable_sm90INS1_16FlashAttnFwdSm90INS1_25CollectiveMainloopFwdSm90ILi2EN4cute5tupleIJNS5_1CILi1EEES8_S8_EEENS6_IJNS7_ILi128EEENS7_ILi96EEENS7_ILi192EEEEEELi128ENS_6half_tEfNS_4arch4Sm90ELb0ELb1ELb0ELb0ELb1ELb0ELb0ELb1ELb1ELb1ELb0ELb0EEENS1_21CollectiveEpilogueFwdINS6_IJSA_SA_SB_EEES9_SE_SG_Li256ELb0ELb1ELb0ELb0EEENS1_30DynamicPersistentTileSchedulerILi256ELi128ELb0ELb1ELb1EEEEEEEEEvNT_6ParamsE,(.L_x_12 - _ZN7cutlass13device_kernelIN5flash11enable_sm90INS1_16FlashAttnFwdSm90INS1_25CollectiveMainloopFwdSm90ILi2EN4cute5tupleIJNS5_1CILi1EEES8_S8_EEENS6_IJNS7_ILi128EEENS7_ILi96EEENS7_ILi192EEEEEELi128ENS_6half_tEfNS_4arch4Sm90ELb0ELb1ELb0ELb0ELb1ELb0ELb0ELb1ELb1ELb1ELb0ELb0EEENS1_21CollectiveEpilogueFwdINS6_IJSA_SA_SB_EEES9_SE_SG_Li256ELb0ELb1ELb0ELb0EEENS1_30DynamicPersistentTileSchedulerILi256ELi128ELb0ELb1ELb1EEEEEEEEEvNT_6ParamsE)
        .other          _ZN7cutlass13device_kernelIN5flash11enable_sm90INS1_16FlashAttnFwdSm90INS1_25CollectiveMainloopFwdSm90ILi2EN4cute5tupleIJNS5_1CILi1EEES8_S8_EEENS6_IJNS7_ILi128EEENS7_ILi96EEENS7_ILi192EEEEEELi128ENS_6half_tEfNS_4arch4Sm90ELb0ELb1ELb0ELb0ELb1ELb0ELb0ELb1ELb1ELb1ELb0ELb0EEENS1_21CollectiveEpilogueFwdINS6_IJSA_SA_SB_EEES9_SE_SG_Li256ELb0ELb1ELb0ELb0EEENS1_30DynamicPersistentTileSchedulerILi256ELi128ELb0ELb1ELb1EEEEEEEEEvNT_6ParamsE,@"STO_CUDA_ENTRY STV_DEFAULT"
_ZN7cutlass13device_kernelIN5flash11enable_sm90INS1_16FlashAttnFwdSm90INS1_25CollectiveMainloopFwdSm90ILi2EN4cute5tupleIJNS5_1CILi1EEES8_S8_EEENS6_IJNS7_ILi128EEENS7_ILi96EEENS7_ILi192EEEEEELi128ENS_6half_tEfNS_4arch4Sm90ELb0ELb1ELb0ELb0ELb1ELb0ELb0ELb1ELb1ELb1ELb0ELb0EEENS1_21CollectiveEpilogueFwdINS6_IJSA_SA_SB_EEES9_SE_SG_Li256ELb0ELb1ELb0ELb0EEENS1_30DynamicPersistentTileSchedulerILi256ELi128ELb0ELb1ELb1EEEEEEEEEvNT_6ParamsE:
[----:B------:R-:W-:Y:S01]  /*0000*/  LDC R1, c[0x0][0x37c] ;  /* 0x0000df00ff017b82 */ /* 0x000fe20000000800 */
[----:B------:R-:W-:Y:S05]  /*0010*/  EXIT ;  /* 0x000000000000794d */ /* 0x000fea0003800000 */
.L_x_3:
        /* <DEDUP_REMOVED lines=14> */
.L_x_12:


//--------------------- .text._ZN7cutlass13device_kernelIN5flash11enable_sm90INS1_16FlashAttnFwdSm90INS1_25CollectiveMainloopFwdSm90ILi2EN4cute5tupleIJNS5_1CILi1EEES8_S8_EEENS6_IJNS7_ILi128EEENS7_ILi96EEENS7_ILi192EEEEEELi128ENS_6half_tEfNS_4arch4Sm90ELb0ELb1ELb0ELb1ELb1ELb0ELb0ELb1ELb1ELb1ELb0ELb0EEENS1_21CollectiveEpilogueFwdINS6_IJSA_SA_SB_EEES9_SE_SG_Li256ELb1ELb1ELb0ELb0EEENS1_36VarlenDynamicPersistentTileSchedulerILi128ELi96ELi256ELi128ELb0ELb1ELb1ELb1ELb0ELb1EEEEEEEEEvNT_6ParamsE --------------------------
	.section	.text._ZN7cutlass13device_kernelIN5flash11enable_sm90INS1_16FlashAttnFwdSm90INS1_25CollectiveMainloopFwdSm90ILi2EN4cute5tupleIJNS5_1CILi1EEES8_S8_EEENS6_IJNS7_ILi128EEENS7_ILi96EEENS7_ILi192EEEEEELi128ENS_6half_tEfNS_4arch4Sm90ELb0ELb1ELb0ELb1ELb1ELb0ELb0ELb1ELb1ELb1ELb0ELb0EEENS1_21CollectiveEpilogueFwdINS6_IJSA_SA_SB_EEES9_SE_SG_Li256ELb1ELb1ELb0ELb0EEENS1_36VarlenDynamicPersistentTileSchedulerILi128ELi96ELi256ELi128ELb0ELb1ELb1ELb1ELb0ELb1EEEEEEEEEvNT_6ParamsE,"ax",@progbits
	.align	128
.text._ZN7cutlass13device_kernelIN5flash11enable_sm90INS1_16FlashAttnFwdSm90INS1_25CollectiveMainloopFwdSm90ILi2EN4cute5tupleIJNS5_1CILi1EEES8_S8_EEENS6_IJNS7_ILi128EEENS7_ILi96EEENS7_ILi192EEEEEELi128ENS_6half_tEfNS_4arch4Sm90ELb0ELb1ELb0ELb1ELb1ELb0ELb0ELb1ELb1ELb1ELb0ELb0EEENS1_21CollectiveEpilogueFwdINS6_IJSA_SA_SB_EEES9_SE_SG_Li256ELb1ELb1ELb0ELb0EEENS1_36VarlenDynamicPersistentTileSchedulerILi128ELi96ELi256ELi128ELb0ELb1ELb1ELb1ELb0ELb1EEEEEEEEEvNT_6ParamsE:
        .type           _ZN7cutlass13device_kernelIN5flash11enable_sm90INS1_16FlashAttnFwdSm90INS1_25CollectiveMainloopFwdSm90ILi2EN4cute5tupleIJNS5_1CILi1EEES8_S8_EEENS6_IJNS7_ILi128EEENS7_ILi96EEENS7_ILi192EEEEEELi128ENS_6half_tEfNS_4arch4Sm90ELb0ELb1ELb0ELb1ELb1ELb0ELb0ELb1ELb1ELb1ELb0ELb0EEENS1_21CollectiveEpilogueFwdINS6_IJSA_SA_SB_EEES9_SE_SG_Li256ELb1ELb1ELb0ELb0EEENS1_36VarlenDynamicPersistentTileSchedulerILi128ELi96ELi256ELi128ELb0ELb1ELb1ELb1ELb0ELb1EEEEEEEEEvNT_6ParamsE,@function
        .size           _ZN7cutlass13device_kernelIN5flash11enable_sm90INS1_16FlashAttnFwdSm90INS1_25CollectiveMainloopFwdSm90ILi2EN4cute5tupleIJNS5_1CILi1EEES8_S8_EEENS6_IJNS7_ILi128EEENS7_ILi96EEENS7_ILi192EEEEEELi128ENS_6half_tEfNS_4arch4Sm90ELb0ELb1ELb0ELb1ELb1ELb0ELb0ELb1ELb1ELb1ELb0ELb0EEENS1_21CollectiveEpilogueFwdINS6_IJSA_SA_SB_EEES9_SE_SG_Li256ELb1ELb1ELb0ELb0EEENS1_36VarlenDynamicPersistentTileSchedulerILi128ELi96ELi256ELi128ELb0ELb1ELb1ELb1ELb0ELb1EEEEEEEEEvNT_6ParamsE,(.L_x_13 - _ZN7cutlass13device_kernelIN5flash11enable_sm90INS1_16FlashAttnFwdSm90INS1_25CollectiveMainloopFwdSm90ILi2EN4cute5tupleIJNS5_1CILi1EEES8_S8_EEENS6_IJNS7_ILi128EEENS7_ILi96EEENS7_ILi192EEEEEELi128ENS_6half_tEfNS_4arch4Sm90ELb0ELb1ELb0ELb1ELb1ELb0ELb0ELb1ELb1ELb1ELb0ELb0EEENS1_21CollectiveEpilogueFwdINS6_IJSA_SA_SB_EEES9_SE_SG_Li256ELb1ELb1ELb0ELb0EEENS1_36VarlenDynamicPersistentTileSchedulerILi128ELi96ELi256ELi128ELb0ELb1ELb1ELb1ELb0ELb1EEEEEEEEEvNT_6ParamsE)
        .other          _ZN7cutlass13device_kernelIN5flash11enable_sm90INS1_16FlashAttnFwdSm90INS1_25CollectiveMainloopFwdSm90ILi2EN4cute5tupleIJNS5_1CILi1EEES8_S8_EEENS6_IJNS7_ILi128EEENS7_ILi96EEENS7_ILi192EEEEEELi128ENS_6half_tEfNS_4arch4Sm90ELb0ELb1ELb0ELb1ELb1ELb0ELb0ELb1ELb1ELb1ELb0ELb0EEENS1_21CollectiveEpilogueFwdINS6_IJSA_SA_SB_EEES9_SE_SG_Li256ELb1ELb1ELb0ELb0EEENS1_36VarlenDynamicPersistentTileSchedulerILi128ELi96ELi256ELi128ELb0ELb1ELb1ELb1ELb0ELb1EEEEEEEEEvNT_6ParamsE,@"STO_CUDA_ENTRY STV_DEFAULT"
_ZN7cutlass13device_kernelIN5flash11enable_sm90INS1_16FlashAttnFwdSm90INS1_25CollectiveMainloopFwdSm90ILi2EN4cute5tupleIJNS5_1CILi1EEES8_S8_EEENS6_IJNS7_ILi128EEENS7_ILi96EEENS7_ILi192EEEEEELi128ENS_6half_tEfNS_4arch4Sm90ELb0ELb1ELb0ELb1ELb1ELb0ELb0ELb1ELb1ELb1ELb0ELb0EEENS1_21CollectiveEpilogueFwdINS6_IJSA_SA_SB_EEES9_SE_SG_Li256ELb1ELb1ELb0ELb0EEENS1_36VarlenDynamicPersistentTileSchedulerILi128ELi96ELi256ELi128ELb0ELb1ELb1ELb1ELb0ELb1EEEEEEEEEvNT_6ParamsE:
[----:B------:R-:W-:Y:S01]  /*0000*/  LDC R1, c[0x0][0x37c] ;  /* 0x0000df00ff017b82 */ /* 0x000fe20000000800 */
[----:B------:R-:W-:Y:S05]  /*0010*/  EXIT ;  /* 0x000000000000794d */ /* 0x000fea0003800000 */
.L_x_4:
        /* <DEDUP_REMOVED lines=14> */
.L_x_13:


//--------------------- .text._ZN7cutlass13device_kernelIN5flash11enable_sm90INS1_16FlashAttnFwdSm90INS1_25CollectiveMainloopFwdSm90ILi2EN4cute5tupleIJNS5_1CILi1EEES8_S8_EEENS6_IJNS7_ILi128EEENS7_ILi96EEENS7_ILi192EEEEEELi128ENS_6half_tEfNS_4arch4Sm90ELb0ELb1ELb0ELb1ELb1ELb1ELb0ELb1ELb1ELb1ELb0ELb0EEENS1_21CollectiveEpilogueFwdINS6_IJSA_SA_SB_EEES9_SE_SG_Li256ELb1ELb1ELb0ELb0EEENS1_36VarlenDynamicPersistentTileSchedulerILi128ELi96ELi256ELi128ELb0ELb1ELb1ELb1ELb0ELb1EEEEEEEEEvNT_6ParamsE --------------------------
	.section	.text._ZN7cutlass13device_kernelIN5flash11enable_sm90INS1_16FlashAttnFwdSm90INS1_25CollectiveMainloopFwdSm90ILi2EN4cute5tupleIJNS5_1CILi1EEES8_S8_EEENS6_IJNS7_ILi128EEENS7_ILi96EEENS7_ILi192EEEEEELi128ENS_6half_tEfNS_4arch4Sm90ELb0ELb1ELb0ELb1ELb1ELb1ELb0ELb1ELb1ELb1ELb0ELb0EEENS1_21CollectiveEpilogueFwdINS6_IJSA_SA_SB_EEES9_SE_SG_Li256ELb1ELb1ELb0ELb0EEENS1_36VarlenDynamicPersistentTileSchedulerILi128ELi96ELi256ELi128ELb0ELb1ELb1ELb1ELb0ELb1EEEEEEEEEvNT_6ParamsE,"ax",@progbits
	.align	128
.text._ZN7cutlass13device_kernelIN5flash11enable_sm90INS1_16FlashAttnFwdSm90INS1_25CollectiveMainloopFwdSm90ILi2EN4cute5tupleIJNS5_1CILi1EEES8_S8_EEENS6_IJNS7_ILi128EEENS7_ILi96EEENS7_ILi192EEEEEELi128ENS_6half_tEfNS_4arch4Sm90ELb0ELb1ELb0ELb1ELb1ELb1ELb0ELb1ELb1ELb1ELb0ELb0EEENS1_21CollectiveEpilogueFwdINS6_IJSA_SA_SB_EEES9_SE_SG_Li256ELb1ELb1ELb0ELb0EEENS1_36VarlenDynamicPersistentTileSchedulerILi128ELi96ELi256ELi128ELb0ELb1ELb1ELb1ELb0ELb1EEEEEEEEEvNT_6ParamsE:
        .type           _ZN7cutlass13device_kernelIN5flash11enable_sm90INS1_16FlashAttnFwdSm90INS1_25CollectiveMainloopFwdSm90ILi2EN4cute5tupleIJNS5_1CILi1EEES8_S8_EEENS6_IJNS7_ILi128EEENS7_ILi96EEENS7_ILi192EEEEEELi128ENS_6half_tEfNS_4arch4Sm90ELb0ELb1ELb0ELb1ELb1ELb1ELb0ELb1ELb1ELb1ELb0ELb0EEENS1_21CollectiveEpilogueFwdINS6_IJSA_SA_SB_EEES9_SE_SG_Li256ELb1ELb1ELb0ELb0EEENS1_36VarlenDynamicPersistentTileSchedulerILi128ELi96ELi256ELi128ELb0ELb1ELb1ELb1ELb0ELb1EEEEEEEEEvNT_6ParamsE,@function
        .size           _ZN7cutlass13device_kernelIN5flash11enable_sm90INS1_16FlashAttnFwdSm90INS1_25CollectiveMainloopFwdSm90ILi2EN4cute5tupleIJNS5_1CILi1EEES8_S8_EEENS6_IJNS7_ILi128EEENS7_ILi96EEENS7_ILi192EEEEEELi128ENS_6half_tEfNS_4arch4Sm90ELb0ELb1ELb0ELb1ELb1ELb1ELb0ELb1ELb1ELb1ELb0ELb0EEENS1_21CollectiveEpilogueFwdINS6_IJSA_SA_SB_EEES9_SE_SG_Li256ELb1ELb1ELb0ELb0EEENS1_36VarlenDynamicPersistentTileSchedulerILi128ELi96ELi256ELi128ELb0ELb1ELb1ELb1ELb0ELb1EEEEEEEEEvNT_6ParamsE,(.L_x_14 - _ZN7cutlass13device_kernelIN5flash11enable_sm90INS1_16FlashAttnFwdSm90INS1_25CollectiveMainloopFwdSm90ILi2EN4cute5tupleIJNS5_1CILi1EEES8_S8_EEENS6_IJNS7_ILi128EEENS7_ILi96EEENS7_ILi192EEEEEELi128ENS_6half_tEfNS_4arch4Sm90ELb0ELb1ELb0ELb1ELb1ELb1ELb0ELb1ELb1ELb1ELb0ELb0EEENS1_21CollectiveEpilogueFwdINS6_IJSA_SA_SB_EEES9_SE_SG_Li256ELb1ELb1ELb0ELb0EEENS1_36VarlenDynamicPersistentTileSchedulerILi128ELi96ELi256ELi128ELb0ELb1ELb1ELb1ELb0ELb1EEEEEEEEEvNT_6ParamsE)
        .other          _ZN7cutlass13device_kernelIN5flash11enable_sm90INS1_16FlashAttnFwdSm90INS1_25CollectiveMainloopFwdSm90ILi2EN4cute5tupleIJNS5_1CILi1EEES8_S8_EEENS6_IJNS7_ILi128EEENS7_ILi96EEENS7_ILi192EEEEEELi128ENS_6half_tEfNS_4arch4Sm90ELb0ELb1ELb0ELb1ELb1ELb1ELb0ELb1ELb1ELb1ELb0ELb0EEENS1_21CollectiveEpilogueFwdINS6_IJSA_SA_SB_EEES9_SE_SG_Li256ELb1ELb1ELb0ELb0EEENS1_36VarlenDynamicPersistentTileSchedulerILi128ELi96ELi256ELi128ELb0ELb1ELb1ELb1ELb0ELb1EEEEEEEEEvNT_6ParamsE,@"STO_CUDA_ENTRY STV_DEFAULT"
_ZN7cutlass13device_kernelIN5flash11enable_sm90INS1_16FlashAttnFwdSm90INS1_25CollectiveMainloopFwdSm90ILi2EN4cute5tupleIJNS5_1CILi1EEES8_S8_EEENS6_IJNS7_ILi128EEENS7_ILi96EEENS7_ILi192EEEEEELi128ENS_6half_tEfNS_4arch4Sm90ELb0ELb1ELb0ELb1ELb1ELb1ELb0ELb1ELb1ELb1ELb0ELb0EEENS1_21CollectiveEpilogueFwdINS6_IJSA_SA_SB_EEES9_SE_SG_Li256ELb1ELb1ELb0ELb0EEENS1_36VarlenDynamicPersistentTileSchedulerILi128ELi96ELi256ELi128ELb0ELb1ELb1ELb1ELb0ELb1EEEEEEEEEvNT_6ParamsE:
[----:B------:R-:W-:Y:S01]  /*0000*/  LDC R1, c[0x0][0x37c] ;  /* 0x0000df00ff017b82 */ /* 0x000fe20000000800 */
[----:B------:R-:W-:Y:S05]  /*0010*/  EXIT ;  /* 0x000000000000794d */ /* 0x000fea0003800000 */
.L_x_5:
        /* <DEDUP_REMOVED lines=14> */
.L_x_14:


//--------------------- .text._ZN7cutlass13device_kernelIN5flash11enable_sm90INS1_16FlashAttnFwdSm90INS1_25CollectiveMainloopFwdSm90ILi2EN4cute5tupleIJNS5_1CILi1EEES8_S8_EEENS6_IJNS7_ILi128EEENS7_ILi96EEENS7_ILi192EEEEEELi128ENS_6half_tEfNS_4arch4Sm90ELb1ELb0ELb0ELb0ELb1ELb0ELb0ELb1ELb1ELb1ELb0ELb0EEENS1_21CollectiveEpilogueFwdINS6_IJSA_SA_SB_EEES9_SE_SG_Li256ELb0ELb1ELb0ELb0EEENS1_30DynamicPersistentTileSchedulerILi256ELi128ELb0ELb1ELb1EEEEEEEEEvNT_6ParamsE --------------------------
	.section	.text._ZN7cutlass13device_kernelIN5flash11enable_sm90INS1_16FlashAttnFwdSm90INS1_25CollectiveMainloopFwdSm90ILi2EN4cute5tupleIJNS5_1CILi1EEES8_S8_EEENS6_IJNS7_ILi128EEENS7_ILi96EEENS7_ILi192EEEEEELi128ENS_6half_tEfNS_4arch4Sm90ELb1ELb0ELb0ELb0ELb1ELb0ELb0ELb1ELb1ELb1ELb0ELb0EEENS1_21CollectiveEpilogueFwdINS6_IJSA_SA_SB_EEES9_SE_SG_Li256ELb0ELb1ELb0ELb0EEENS1_30DynamicPersistentTileSchedulerILi256ELi128ELb0ELb1ELb1EEEEEEEEEvNT_6ParamsE,"ax",@progbits
	.align	128
.text._ZN7cutlass13device_kernelIN5flash11enable_sm90INS1_16FlashAttnFwdSm90INS1_25CollectiveMainloopFwdSm90ILi2EN4cute5tupleIJNS5_1CILi1EEES8_S8_EEENS6_IJNS7_ILi128EEENS7_ILi96EEENS7_ILi192EEEEEELi128ENS_6half_tEfNS_4arch4Sm90ELb1ELb0ELb0ELb0ELb1ELb0ELb0ELb1ELb1ELb1ELb0ELb0EEENS1_21CollectiveEpilogueFwdINS6_IJSA_SA_SB_EEES9_SE_SG_Li256ELb0ELb1ELb0ELb0EEENS1_30DynamicPersistentTileSchedulerILi256ELi128ELb0ELb1ELb1EEEEEEEEEvNT_6ParamsE:
        .type           _ZN7cutlass13device_kernelIN5flash11enable_sm90INS1_16FlashAttnFwdSm90INS1_25CollectiveMainloopFwdSm90ILi2EN4cute5tupleIJNS5_1CILi1EEES8_S8_EEENS6_IJNS7_ILi128EEENS7_ILi96EEENS7_ILi192EEEEEELi128ENS_6half_tEfNS_4arch4Sm90ELb1ELb0ELb0ELb0ELb1ELb0ELb0ELb1ELb1ELb1ELb0ELb0EEENS1_21CollectiveEpilogueFwdINS6_IJSA_SA_SB_EEES9_SE_SG_Li256ELb0ELb1ELb0ELb0EEENS1_30DynamicPersistentTileSchedulerILi256ELi128ELb0ELb1ELb1EEEEEEEEEvNT_6ParamsE,@function
        .size           _ZN7cutlass13device_kernelIN5flash11enable_sm90INS1_16FlashAttnFwdSm90INS1_25CollectiveMainloopFwdSm90ILi2EN4cute5tupleIJNS5_1CILi1EEES8_S8_EEENS6_IJNS7_ILi128EEENS7_ILi96EEENS7_ILi192EEEEEELi128ENS_6half_tEfNS_4arch4Sm90ELb1ELb0ELb0ELb0ELb1ELb0ELb0ELb1ELb1ELb1ELb0ELb0EEENS1_21CollectiveEpilogueFwdINS6_IJSA_SA_SB_EEES9_SE_SG_Li256ELb0ELb1ELb0ELb0EEENS1_30DynamicPersistentTileSchedulerILi256ELi128ELb0ELb1ELb1EEEEEEEEEvNT_6ParamsE,(.L_x_15 - _ZN7cutlass13device_kernelIN5flash11enable_sm90INS1_16FlashAttnFwdSm90INS1_25CollectiveMainloopFwdSm90ILi2EN4cute5tupleIJNS5_1CILi1EEES8_S8_EEENS6_IJNS7_ILi128EEENS7_ILi96EEENS7_ILi192EEEEEELi128ENS_6half_tEfNS_4arch4Sm90ELb1ELb0ELb0ELb0ELb1ELb0ELb0ELb1ELb1ELb1ELb0ELb0EEENS1_21CollectiveEpilogueFwdINS6_IJSA_SA_SB_EEES9_SE_SG_Li256ELb0ELb1ELb0ELb0EEENS1_30DynamicPersistentTileSchedulerILi256ELi128ELb0ELb1ELb1EEEEEEEEEvNT_6ParamsE)
        .other          _ZN7cutlass13device_kernelIN5flash11enable_sm90INS1_16FlashAttnFwdSm90INS1_25CollectiveMainloopFwdSm90ILi2EN4cute5tupleIJNS5_1CILi1EEES8_S8_EEENS6_IJNS7_ILi128EEENS7_ILi96EEENS7_ILi192EEEEEELi128ENS_6half_tEfNS_4arch4Sm90ELb1ELb0ELb0ELb0ELb1ELb0ELb0ELb1ELb1ELb1ELb0ELb0EEENS1_21CollectiveEpilogueFwdINS6_IJSA_SA_SB_EEES9_SE_SG_Li256ELb0ELb1ELb0ELb0EEENS1_30DynamicPersistentTileSchedulerILi256ELi128ELb0ELb1ELb1EEEEEEEEEvNT_6ParamsE,@"STO_CUDA_ENTRY STV_DEFAULT"
_ZN7cutlass13device_kernelIN5flash11enable_sm90INS1_16FlashAttnFwdSm90INS1_25CollectiveMainloopFwdSm90ILi2EN4cute5tupleIJNS5_1CILi1EEES8_S8_EEENS6_IJNS7_ILi128EEENS7_ILi96EEENS7_ILi192EEEEEELi128ENS_6half_tEfNS_4arch4Sm90ELb1ELb0ELb0ELb0ELb1ELb0ELb0ELb1ELb1ELb1ELb0ELb0EEENS1_21CollectiveEpilogueFwdINS6_IJSA_SA_SB_EEES9_SE_SG_Li256ELb0ELb1ELb0ELb0EEENS1_30DynamicPersistentTileSchedulerILi256ELi128ELb0ELb1ELb1EEEEEEEEEvNT_6ParamsE:
[----:B------:R-:W-:Y:S01]  /*0000*/  LDC R1, c[0x0][0x37c] ;  /* 0x0000df00ff017b82 */ /* 0x000fe20000000800 */
[----:B------:R-:W-:Y:S05]  /*0010*/  EXIT ;  /* 0x000000000000794d */ /* 0x000fea0003800000 */
.L_x_6:
        /* <DEDUP_REMOVED lines=14> */
.L_x_15:


//--------------------- .text._ZN7cutlass13device_kernelIN5flash11enable_sm90INS1_16FlashAttnFwdSm90INS1_25CollectiveMainloopFwdSm90ILi2EN4cute5tupleIJNS5_1CILi1EEES8_S8_EEENS6_IJNS7_ILi128EEENS7_ILi96EEENS7_ILi192EEEEEELi128ENS_6half_tEfNS_4arch4Sm90ELb1ELb0ELb0ELb1ELb1ELb0ELb0ELb1ELb1ELb1ELb0ELb0EEENS1_21CollectiveEpilogueFwdINS6_IJSA_SA_SB_EEES9_SE_SG_Li256ELb1ELb1ELb0ELb0EEENS1_36VarlenDynamicPersistentTileSchedulerILi128ELi96ELi256ELi128ELb0ELb1ELb1ELb1ELb1ELb1EEEEEEEEEvNT_6ParamsE --------------------------
	.section	.text._ZN7cutlass13device_kernelIN5flash11enable_sm90INS1_16FlashAttnFwdSm90INS1_25CollectiveMainloopFwdSm90ILi2EN4cute5tupleIJNS5_1CILi1EEES8_S8_EEENS6_IJNS7_ILi128EEENS7_ILi96EEENS7_ILi192EEEEEELi128ENS_6half_tEfNS_4arch4Sm90ELb1ELb0ELb0ELb1ELb1ELb0ELb0ELb1ELb1ELb1ELb0ELb0EEENS1_21CollectiveEpilogueFwdINS6_IJSA_SA_SB_EEES9_SE_SG_Li256ELb1ELb1ELb0ELb0EEENS1_36VarlenDynamicPersistentTileSchedulerILi128ELi96ELi256ELi128ELb0ELb1ELb1ELb1ELb1ELb1EEEEEEEEEvNT_6ParamsE,"ax",@progbits
	.align	128
.text._ZN7cutlass13device_kernelIN5flash11enable_sm90INS1_16FlashAttnFwdSm90INS1_25CollectiveMainloopFwdSm90ILi2EN4cute5tupleIJNS5_1CILi1EEES8_S8_EEENS6_IJNS7_ILi128EEENS7_ILi96EEENS7_ILi192EEEEEELi128ENS_6half_tEfNS_4arch4Sm90ELb1ELb0ELb0ELb1ELb1ELb0ELb0ELb1ELb1ELb1ELb0ELb0EEENS1_21CollectiveEpilogueFwdINS6_IJSA_SA_SB_EEES9_SE_SG_Li256ELb1ELb1ELb0ELb0EEENS1_36VarlenDynamicPersistentTileSchedulerILi128ELi96ELi256ELi128ELb0ELb1ELb1ELb1ELb1ELb1EEEEEEEEEvNT_6ParamsE:
        .type           _ZN7cutlass13device_kernelIN5flash11enable_sm90INS1_16FlashAttnFwdSm90INS1_25CollectiveMainloopFwdSm90ILi2EN4cute5tupleIJNS5_1CILi1EEES8_S8_EEENS6_IJNS7_ILi128EEENS7_ILi96EEENS7_ILi192EEEEEELi128ENS_6half_tEfNS_4arch4Sm90ELb1ELb0ELb0ELb1ELb1ELb0ELb0ELb1ELb1ELb1ELb0ELb0EEENS1_21CollectiveEpilogueFwdINS6_IJSA_SA_SB_EEES9_SE_SG_Li256ELb1ELb1ELb0ELb0EEENS1_36VarlenDynamicPersistentTileSchedulerILi128ELi96ELi256ELi128ELb0ELb1ELb1ELb1ELb1ELb1EEEEEEEEEvNT_6ParamsE,@function
        .size           _ZN7cutlass13device_kernelIN5flash11enable_sm90INS1_16FlashAttnFwdSm90INS1_25CollectiveMainloopFwdSm90ILi2EN4cute5tupleIJNS5_1CILi1EEES8_S8_EEENS6_IJNS7_ILi128EEENS7_ILi96EEENS7_ILi192EEEEEELi128ENS_6half_tEfNS_4arch4Sm90ELb1ELb0ELb0ELb1ELb1ELb0ELb0ELb1ELb1ELb1ELb0ELb0EEENS1_21CollectiveEpilogueFwdINS6_IJSA_SA_SB_EEES9_SE_SG_Li256ELb1ELb1ELb0ELb0EEENS1_36VarlenDynamicPersistentTileSchedulerILi128ELi96ELi256ELi128ELb0ELb1ELb1ELb1ELb1ELb1EEEEEEEEEvNT_6ParamsE,(.L_x_16 - _ZN7cutlass13device_kernelIN5flash11enable_sm90INS1_16FlashAttnFwdSm90INS1_25CollectiveMainloopFwdSm90ILi2EN4cute5tupleIJNS5_1CILi1EEES8_S8_EEENS6_IJNS7_ILi128EEENS7_ILi96EEENS7_ILi192EEEEEELi128ENS_6half_tEfNS_4arch4Sm90ELb1ELb0ELb0ELb1ELb1ELb0ELb0ELb1ELb1ELb1ELb0ELb0EEENS1_21CollectiveEpilogueFwdINS6_IJSA_SA_SB_EEES9_SE_SG_Li256ELb1ELb1ELb0ELb0EEENS1_36VarlenDynamicPersistentTileSchedulerILi128ELi96ELi256ELi128ELb0ELb1ELb1ELb1ELb1ELb1EEEEEEEEEvNT_6ParamsE)
        .other          _ZN7cutlass13device_kernelIN5flash11enable_sm90INS1_16FlashAttnFwdSm90INS1_25CollectiveMainloopFwdSm90ILi2EN4cute5tupleIJNS5_1CILi1EEES8_S8_EEENS6_IJNS7_ILi128EEENS7_ILi96EEENS7_ILi192EEEEEELi128ENS_6half_tEfNS_4arch4Sm90ELb1ELb0ELb0ELb1ELb1ELb0ELb0ELb1ELb1ELb1ELb0ELb0EEENS1_21CollectiveEpilogueFwdINS6_IJSA_SA_SB_EEES9_SE_SG_Li256ELb1ELb1ELb0ELb0EEENS1_36VarlenDynamicPersistentTileSchedulerILi128ELi96ELi256ELi128ELb0ELb1ELb1ELb1ELb1ELb1EEEEEEEEEvNT_6ParamsE,@"STO_CUDA_ENTRY STV_DEFAULT"
_ZN7cutlass13device_kernelIN5flash11enable_sm90INS1_16FlashAttnFwdSm90INS1_25CollectiveMainloopFwdSm90ILi2EN4cute5tupleIJNS5_1CILi1EEES8_S8_EEENS6_IJNS7_ILi128EEENS7_ILi96EEENS7_ILi192EEEEEELi128ENS_6half_tEfNS_4arch4Sm90ELb1ELb0ELb0ELb1ELb1ELb0ELb0ELb1ELb1ELb1ELb0ELb0EEENS1_21CollectiveEpilogueFwdINS6_IJSA_SA_SB_EEES9_SE_SG_Li256ELb1ELb1ELb0ELb0EEENS1_36VarlenDynamicPersistentTileSchedulerILi128ELi96ELi256ELi128ELb0ELb1ELb1ELb1ELb1ELb1EEEEEEEEEvNT_6ParamsE:
[----:B------:R-:W-:Y:S01]  /*0000*/  LDC R1, c[0x0][0x37c] ;  /* 0x0000df00ff017b82 */ /* 0x000fe20000000800 */
[----:B------:R-:W-:Y:S05]  /*0010*/  EXIT ;  /* 0x000000000000794d */ /* 0x000fea0003800000 */
.L_x_7:
        /* <DEDUP_REMOVED lines=14> */
.L_x_16:


//--------------------- .text._ZN7cutlass13device_kernelIN5flash11enable_sm90INS1_16FlashAttnFwdSm90INS1_25CollectiveMainloopFwdSm90ILi2EN4cute5tupleIJNS5_1CILi1EEES8_S8_EEENS6_IJNS7_ILi128EEENS7_ILi96EEENS7_ILi192EEEEEELi128ENS_6half_tEfNS_4arch4Sm90ELb1ELb0ELb0ELb1ELb1ELb1ELb0ELb1ELb1ELb1ELb0ELb0EEENS1_21CollectiveEpilogueFwdINS6_IJSA_SA_SB_EEES9_SE_SG_Li256ELb1ELb1ELb0ELb0EEENS1_36VarlenDynamicPersistentTileSchedulerILi128ELi96ELi256ELi128ELb0ELb1ELb1ELb1ELb1ELb1EEEEEEEEEvNT_6ParamsE --------------------------
	.section	.text._ZN7cutlass13device_kernelIN5flash11enable_sm90INS1_16FlashAttnFwdSm90INS1_25CollectiveMainloopFwdSm90ILi2EN4cute5tupleIJNS5_1CILi1EEES8_S8_EEENS6_IJNS7_ILi128EEENS7_ILi96EEENS7_ILi192EEEEEELi128ENS_6half_tEfNS_4arch4Sm90ELb1ELb0ELb0ELb1ELb1ELb1ELb0ELb1ELb1ELb1ELb0ELb0EEENS1_21CollectiveEpilogueFwdINS6_IJSA_SA_SB_EEES9_SE_SG_Li256ELb1ELb1ELb0ELb0EEENS1_36VarlenDynamicPersistentTileSchedulerILi128ELi96ELi256ELi128ELb0ELb1ELb1ELb1ELb1ELb1EEEEEEEEEvNT_6ParamsE,"ax",@progbits
	.align	128
.text._ZN7cutlass13device_kernelIN5flash11enable_sm90INS1_16FlashAttnFwdSm90INS1_25CollectiveMainloopFwdSm90ILi2EN4cute5tupleIJNS5_1CILi1EEES8_S8_EEENS6_IJNS7_ILi128EEENS7_ILi96EEENS7_ILi192EEEEEELi128ENS_6half_tEfNS_4arch4Sm90ELb1ELb0ELb0ELb1ELb1ELb1ELb0ELb1ELb1ELb1ELb0ELb0EEENS1_21CollectiveEpilogueFwdINS6_IJSA_SA_SB_EEES9_SE_SG_Li256ELb1ELb1ELb0ELb0EEENS1_36VarlenDynamicPersistentTileSchedulerILi128ELi96ELi256ELi128ELb0ELb1ELb1ELb1ELb1ELb1EEEEEEEEEvNT_6ParamsE:
        .type           _ZN7cutlass13device_kernelIN5flash11enable_sm90INS1_16FlashAttnFwdSm90INS1_25CollectiveMainloopFwdSm90ILi2EN4cute5tupleIJNS5_1CILi1EEES8_S8_EEENS6_IJNS7_ILi128EEENS7_ILi96EEENS7_ILi192EEEEEELi128ENS_6half_tEfNS_4arch4Sm90ELb1ELb0ELb0ELb1ELb1ELb1ELb0ELb1ELb1ELb1ELb0ELb0EEENS1_21CollectiveEpilogueFwdINS6_IJSA_SA_SB_EEES9_SE_SG_Li256ELb1ELb1ELb0ELb0EEENS1_36VarlenDynamicPersistentTileSchedulerILi128ELi96ELi256ELi128ELb0ELb1ELb1ELb1ELb1ELb1EEEEEEEEEvNT_6ParamsE,@function
        .size           _ZN7cutlass13device_kernelIN5flash11enable_sm90INS1_16FlashAttnFwdSm90INS1_25CollectiveMainloopFwdSm90ILi2EN4cute5tupleIJNS5_1CILi1EEES8_S8_EEENS6_IJNS7_ILi128EEENS7_ILi96EEENS7_ILi192EEEEEELi128ENS_6half_tEfNS_4arch4Sm90ELb1ELb0ELb0ELb1ELb1ELb1ELb0ELb1ELb1ELb1ELb0ELb0EEENS1_21CollectiveEpilogueFwdINS6_IJSA_SA_SB_EEES9_SE_SG_Li256ELb1ELb1ELb0ELb0EEENS1_36VarlenDynamicPersistentTileSchedulerILi128ELi96ELi256ELi128ELb0ELb1ELb1ELb1ELb1ELb1EEEEEEEEEvNT_6ParamsE,(.L_x_17 - _ZN7cutlass13device_kernelIN5flash11enable_sm90INS1_16FlashAttnFwdSm90INS1_25CollectiveMainloopFwdSm90ILi2EN4cute5tupleIJNS5_1CILi1EEES8_S8_EEENS6_IJNS7_ILi128EEENS7_ILi96EEENS7_ILi192EEEEEELi128ENS_6half_tEfNS_4arch4Sm90ELb1ELb0ELb0ELb1ELb1ELb1ELb0ELb1ELb1ELb1ELb0ELb0EEENS1_21CollectiveEpilogueFwdINS6_IJSA_SA_SB_EEES9_SE_SG_Li256ELb1ELb1ELb0ELb0EEENS1_36VarlenDynamicPersistentTileSchedulerILi128ELi96ELi256ELi128ELb0ELb1ELb1ELb1ELb1ELb1EEEEEEEEEvNT_6ParamsE)
        .other          _ZN7cutlass13device_kernelIN5flash11enable_sm90INS1_16FlashAttnFwdSm90INS1_25CollectiveMainloopFwdSm90ILi2EN4cute5tupleIJNS5_1CILi1EEES8_S8_EEENS6_IJNS7_ILi128EEENS7_ILi96EEENS7_ILi192EEEEEELi128ENS_6half_tEfNS_4arch4Sm90ELb1ELb0ELb0ELb1ELb1ELb1ELb0ELb1ELb1ELb1ELb0ELb0EEENS1_21CollectiveEpilogueFwdINS6_IJSA_SA_SB_EEES9_SE_SG_Li256ELb1ELb1ELb0ELb0EEENS1_36VarlenDynamicPersistentTileSchedulerILi128ELi96ELi256ELi128ELb0ELb1ELb1ELb1ELb1ELb1EEEEEEEEEvNT_6ParamsE,@"STO_CUDA_ENTRY STV_DEFAULT"
_ZN7cutlass13device_kernelIN5flash11enable_sm90INS1_16FlashAttnFwdSm90INS1_25CollectiveMainloopFwdSm90ILi2EN4cute5tupleIJNS5_1CILi1EEES8_S8_EEENS6_IJNS7_ILi128EEENS7_ILi96EEENS7_ILi192EEEEEELi128ENS_6half_tEfNS_4arch4Sm90ELb1ELb0ELb0ELb1ELb1ELb1ELb0ELb1ELb1ELb1ELb0ELb0EEENS1_21CollectiveEpilogueFwdINS6_IJSA_SA_SB_EEES9_SE_SG_Li256ELb1ELb1ELb0ELb0EEENS1_36VarlenDynamicPersistentTileSchedulerILi128ELi96ELi256ELi128ELb0ELb1ELb1ELb1ELb1ELb1EEEEEEEEEvNT_6ParamsE:
[----:B------:R-:W-:Y:S01]  /*0000*/  LDC R1, c[0x0][0x37c] ;  /* 0x0000df00ff017b82 */ /* 0x000fe20000000800 */
[----:B------:R-:W-:Y:S05]  /*0010*/  EXIT ;  /* 0x000000000000794d */ /* 0x000fea0003800000 */
.L_x_8:
        /* <DEDUP_REMOVED lines=14> */
.L_x_17:


//--------------------- .nv.shared.reserved.0     --------------------------
	.section	.nv.shared.reserved.0,"aw",@nobits
	.weak		__nv_reservedSMEM_offset_0_alias
	.size		__nv_reservedSMEM_offset_0_alias, 0, 64
	.other		__nv_reservedSMEM_offset_0_alias,@"STO_CUDA_RESERVED_SHARED STV_DEFAULT"
__nv_reservedSMEM_offset_0_alias:
	.zero		0
	.zero		64


//--------------------- .nv.global                --------------------------
	.section	.nv.global,"aw",@nobits
.nv.global:
	.type		_ZN76_INTERNAL_885f51f7_40_flash_fwd_hdim192_128_fp16_paged_sm90_cu_f3e6f9ee_31864cute1_E,@object
	.size		_ZN76_INTERNAL_885f51f7_40_flash_fwd_hdim192_128_fp16_paged_sm90_cu_f3e6f9ee_31864cute1_E,(_ZN76_INTERNAL_885f51f7_40_flash_fwd_hdim192_128_fp16_paged_sm90_cu_f3e6f9ee_31864cuda3std3__45__cpo6cbeginE - _ZN76_INTERNAL_885f51f7_40_flash_fwd_hdim192_128_fp16_paged_sm90_cu_f3e6f9ee_31864cute1_E)
_ZN76_INTERNAL_885f51f7_40_flash_fwd_hdim192_128_fp16_paged_sm90_cu_f3e6f9ee_31864cute1_E:
	.zero		1
	.type		_ZN76_INTERNAL_885f51f7_40_flash_fwd_hdim192_128_fp16_paged_sm90_cu_f3e6f9ee_31864cuda3std3__45__cpo6cbeginE,@object
	.size		_ZN76_INTERNAL_885f51f7_40_flash_fwd_hdim192_128_fp16_paged_sm90_cu_f3e6f9ee_31864cuda3std3__45__cpo6cbeginE,(_ZN76_INTERNAL_885f51f7_40_flash_fwd_hdim192_128_fp16_paged_sm90_cu_f3e6f9ee_31864cuda3std3__48in_placeE - _ZN76_INTERNAL_885f51f7_40_flash_fwd_hdim192_128_fp16_paged_sm90_cu_f3e6f9ee_31864cuda3std3__45__cpo6cbeginE)
_ZN76_INTERNAL_885f51f7_40_flash_fwd_hdim192_128_fp16_paged_sm90_cu_f3e6f9ee_31864cuda3std3__45__cpo6cbeginE:
	.zero		1
	.type		_ZN76_INTERNAL_885f51f7_40_flash_fwd_hdim192_128_fp16_paged_sm90_cu_f3e6f9ee_31864cuda3std3__48in_placeE,@object
	.size		_ZN76_INTERNAL_885f51f7_40_flash_fwd_hdim192_128_fp16_paged_sm90_cu_f3e6f9ee_31864cuda3std3__48in_placeE,(_ZN76_INTERNAL_885f51f7_40_flash_fwd_hdim192_128_fp16_paged_sm90_cu_f3e6f9ee_31864cuda3std6ranges3__45__cpo9iter_moveE - _ZN76_INTERNAL_885f51f7_40_flash_fwd_hdim192_128_fp16_paged_sm90_cu_f3e6f9ee_31864cuda3std3__48in_placeE)
_ZN76_INTERNAL_885f51f7_40_flash_fwd_hdim192_128_fp16_paged_sm90_cu_f3e6f9ee_31864cuda3std3__48in_placeE:
	.zero		1
	.type		_ZN76_INTERNAL_885f51f7_40_flash_fwd_hdim192_128_fp16_paged_sm90_cu_f3e6f9ee_31864cuda3std6ranges3__45__cpo9iter_moveE,@object
	.size		_ZN76_INTERNAL_885f51f7_40_flash_fwd_hdim192_128_fp16_paged_sm90_cu_f3e6f9ee_31864cuda3std6ranges3__45__cpo9iter_moveE,(_ZN76_INTERNAL_885f51f7_40_flash_fwd_hdim192_128_fp16_paged_sm90_cu_f3e6f9ee_31864cuda3std3__45__cpo5beginE - _ZN76_INTERNAL_885f51f7_40_flash_fwd_hdim192_128_fp16_paged_sm90_cu_f3e6f9ee_31864cuda3std6ranges3__45__cpo9iter_moveE)
_ZN76_INTERNAL_885f51f7_40_flash_fwd_hdim192_128_fp16_paged_sm90_cu_f3e6f9ee_31864cuda3std6ranges3__45__cpo9iter_moveE:
	.zero		1
	.type		_ZN76_INTERNAL_885f51f7_40_flash_fwd_hdim192_128_fp16_paged_sm90_cu_f3e6f9ee_31864cuda3std3__45__cpo5beginE,@object
	.size		_ZN76_INTERNAL_885f51f7_40_flash_fwd_hdim192_128_fp16_paged_sm90_cu_f3e6f9ee_31864cuda3std3__45__cpo5beginE,(_ZN76_INTERNAL_885f51f7_40_flash_fwd_hdim192_128_fp16_paged_sm90_cu_f3e6f9ee_31864cuda3std3__478_GLOBAL__N__885f51f7_40_flash_fwd_hdim192_128_fp16_paged_sm90_cu_f3e6f9ee_31866ignoreE - _ZN76_INTERNAL_885f51f7_40_flash_fwd_hdim192_128_fp16_paged_sm90_cu_f3e6f9ee_31864cuda3std3__45__cpo5beginE)
_ZN76_INTERNAL_885f51f7_40_flash_fwd_hdim192_128_fp16_paged_sm90_cu_f3e6f9ee_31864cuda3std3__45__cpo5beginE:
	.zero		1
	.type		_ZN76_INTERNAL_885f51f7_40_flash_fwd_hdim192_128_fp16_paged_sm90_cu_f3e6f9ee_31864cuda3std3__478_GLOBAL__N__885f51f7_40_flash_fwd_hdim192_128_fp16_paged_sm90_cu_f3e6f9ee_31866ignoreE,@object
	.size		_ZN76_INTERNAL_885f51f7_40_flash_fwd_hdim192_128_fp16_paged_sm90_cu_f3e6f9ee_31864cuda3std3__478_GLOBAL__N__885f51f7_40_flash_fwd_hdim192_128_fp16_paged_sm90_cu_f3e6f9ee_31866ignoreE,(_ZN76_INTERNAL_885f51f7_40_flash_fwd_hdim192_128_fp16_paged_sm90_cu_f3e6f9ee_31864cute7productE - _ZN76_INTERNAL_885f51f7_40_flash_fwd_hdim192_128_fp16_paged_sm90_cu_f3e6f9ee_31864cuda3std3__478_GLOBAL__N__885f51f7_40_flash_fwd_hdim192_128_fp16_paged_sm90_cu_f3e6f9ee_31866ignoreE)
_ZN76_INTERNAL_885f51f7_40_flash_fwd_hdim192_128_fp16_paged_sm90_cu_f3e6f9ee_31864cuda3std3__478_GLOBAL__N__885f51f7_40_flash_fwd_hdim192_128_fp16_paged_sm90_cu_f3e6f9ee_31866ignoreE:
	.zero		1
	.type		_ZN76_INTERNAL_885f51f7_40_flash_fwd_hdim192_128_fp16_paged_sm90_cu_f3e6f9ee_31864cute7productE,@object
	.size		_ZN76_INTERNAL_885f51f7_40_flash_fwd_hdim192_128_fp16_paged_sm90_cu_f3e6f9ee_31864cute7productE,(_ZN76_INTERNAL_885f51f7_40_flash_fwd_hdim192_128_fp16_paged_sm90_cu_f3e6f9ee_31864cuda3std3__45__cpo3endE - _ZN76_INTERNAL_885f51f7_40_flash_fwd_hdim192_128_fp16_paged_sm90_cu_f3e6f9ee_31864cute7productE)
_ZN76_INTERNAL_885f51f7_40_flash_fwd_hdim192_128_fp16_paged_sm90_cu_f3e6f9ee_31864cute7productE:
	.zero		1
	.type		_ZN76_INTERNAL_885f51f7_40_flash_fwd_hdim192_128_fp16_paged_sm90_cu_f3e6f9ee_31864cuda3std3__45__cpo3endE,@object
	.size		_ZN76_INTERNAL_885f51f7_40_flash_fwd_hdim192_128_fp16_paged_sm90_cu_f3e6f9ee_31864cuda3std3__45__cpo3endE,(_ZN76_INTERNAL_885f51f7_40_flash_fwd_hdim192_128_fp16_paged_sm90_cu_f3e6f9ee_31864cuda3std3__419piecewise_constructE - _ZN76_INTERNAL_885f51f7_40_flash_fwd_hdim192_128_fp16_paged_sm90_cu_f3e6f9ee_31864cuda3std3__45__cpo3endE)
_ZN76_INTERNAL_885f51f7_40_flash_fwd_hdim192_128_fp16_paged_sm90_cu_f3e6f9ee_31864cuda3std3__45__cpo3endE:
	.zero		1
	.type		_ZN76_INTERNAL_885f51f7_40_flash_fwd_hdim192_128_fp16_paged_sm90_cu_f3e6f9ee_31864cuda3std3__419piecewise_constructE,@object
	.size		_ZN76_INTERNAL_885f51f7_40_flash_fwd_hdim192_128_fp16_paged_sm90_cu_f3e6f9ee_31864cuda3std3__419piecewise_constructE,(_ZN76_INTERNAL_885f51f7_40_flash_fwd_hdim192_128_fp16_paged_sm90_cu_f3e6f9ee_31864cuda3std3__45__cpo4cendE - _ZN76_INTERNAL_885f51f7_40_flash_fwd_hdim192_128_fp16_paged_sm90_cu_f3e6f9ee_31864cuda3std3__419piecewise_constructE)
_ZN76_INTERNAL_885f51f7_40_flash_fwd_hdim192_128_fp16_paged_sm90_cu_f3e6f9ee_31864cuda3std3__419piecewise_constructE:
	.zero		1
	.type		_ZN76_INTERNAL_885f51f7_40_flash_fwd_hdim192_128_fp16_paged_sm90_cu_f3e6f9ee_31864cuda3std3__45__cpo4cendE,@object
	.size		_ZN76_INTERNAL_885f51f7_40_flash_fwd_hdim192_128_fp16_paged_sm90_cu_f3e6f9ee_31864cuda3std3__45__cpo4cendE,(_ZN76_INTERNAL_885f51f7_40_flash_fwd_hdim192_128_fp16_paged_sm90_cu_f3e6f9ee_31864cuda3std6ranges3__45__cpo4swapE - _ZN76_INTERNAL_885f51f7_40_flash_fwd_hdim192_128_fp16_paged_sm90_cu_f3e6f9ee_31864cuda3std3__45__cpo4cendE)
_ZN76_INTERNAL_885f51f7_40_flash_fwd_hdim192_128_fp16_paged_sm90_cu_f3e6f9ee_31864cuda3std3__45__cpo4cendE:
	.zero		1
	.type		_ZN76_INTERNAL_885f51f7_40_flash_fwd_hdim192_128_fp16_paged_sm90_cu_f3e6f9ee_31864cuda3std6ranges3__45__cpo4swapE,@object
	.size		_ZN76_INTERNAL_885f51f7_40_flash_fwd_hdim192_128_fp16_paged_sm90_cu_f3e6f9ee_31864cuda3std6ranges3__45__cpo4swapE,(.L_7 - _ZN76_INTERNAL_885f51f7_40_flash_fwd_hdim192_128_fp16_paged_sm90_cu_f3e6f9ee_31864cuda3std6ranges3__45__cpo4swapE)
_ZN76_INTERNAL_885f51f7_40_flash_fwd_hdim192_128_fp16_paged_sm90_cu_f3e6f9ee_31864cuda3std6ranges3__45__cpo4swapE:
	.zero		1
.L_7:


//--------------------- .nv.constant0._ZN7cutlass13device_kernelIN5flash11enable_sm90INS1_16FlashAttnFwdSm90INS1_25CollectiveMainloopFwdSm90ILi2EN4cute5tupleIJNS5_1CILi1EEES8_S8_EEENS6_IJNS7_ILi128EEENS7_ILi96EEENS7_ILi192EEEEEELi128ENS_6half_tEfNS_4arch4Sm90ELb0ELb0ELb0ELb0ELb1ELb0ELb0ELb1ELb1ELb1ELb0ELb0EEENS1_21CollectiveEpilogueFwdINS6_IJSA_SA_SB_EEES9_SE_SG_Li256ELb0ELb1ELb0ELb0EEENS1_29StaticPersistentTileSchedulerILb0EEEEEEEEEvNT_6ParamsE --------------------------
	.section	.nv.constant0._ZN7cutlass13device_kernelIN5flash11enable_sm90INS1_16FlashAttnFwdSm90INS1_25CollectiveMainloopFwdSm90ILi2EN4cute5tupleIJNS5_1CILi1EEES8_S8_EEENS6_IJNS7_ILi128EEENS7_ILi96EEENS7_ILi192EEEEEELi128ENS_6half_tEfNS_4arch4Sm90ELb0ELb0ELb0ELb0ELb1ELb0ELb0ELb1ELb1ELb1ELb0ELb0EEENS1_21CollectiveEpilogueFwdINS6_IJSA_SA_SB_EEES9_SE_SG_Li256ELb0ELb1ELb0ELb0EEENS1_29StaticPersistentTileSchedulerILb0EEEEEEEEEvNT_6ParamsE,"a",@progbits
	.sectionflags	@""
	.align	4
.nv.constant0._ZN7cutlass13device_kernelIN5flash11enable_sm90INS1_16FlashAttnFwdSm90INS1_25CollectiveMainloopFwdSm90ILi2EN4cute5tupleIJNS5_1CILi1EEES8_S8_EEENS6_IJNS7_ILi128EEENS7_ILi96EEENS7_ILi192EEEEEELi128ENS_6half_tEfNS_4arch4Sm90ELb0ELb0ELb0ELb0ELb1ELb0ELb0ELb1ELb1ELb1ELb0ELb0EEENS1_21CollectiveEpilogueFwdINS6_IJSA_SA_SB_EEES9_SE_SG_Li256ELb0ELb1ELb0ELb0EEENS1_29StaticPersistentTileSchedulerILb0EEEEEEEEEvNT_6ParamsE:
	.zero		3456


//--------------------- .nv.constant0._ZN7cutlass13device_kernelIN5flash11enable_sm90INS1_16FlashAttnFwdSm90INS1_25CollectiveMainloopFwdSm90ILi2EN4cute5tupleIJNS5_1CILi1EEES8_S8_EEENS6_IJNS7_ILi128EEENS7_ILi96EEENS7_ILi192EEEEEELi128ENS_6half_tEfNS_4arch4Sm90ELb0ELb0ELb0ELb1ELb1ELb0ELb0ELb1ELb1ELb1ELb0ELb0EEENS1_21CollectiveEpilogueFwdINS6_IJSA_SA_SB_EEES9_SE_SG_Li256ELb1ELb1ELb0ELb0EEENS1_36VarlenDynamicPersistentTileSchedulerILi128ELi96ELi256ELi128ELb0ELb1ELb1ELb0ELb1ELb1EEEEEEEEEvNT_6ParamsE --------------------------
	.section	.nv.constant0._ZN7cutlass13device_kernelIN5flash11enable_sm90INS1_16FlashAttnFwdSm90INS1_25CollectiveMainloopFwdSm90ILi2EN4cute5tupleIJNS5_1CILi1EEES8_S8_EEENS6_IJNS7_ILi128EEENS7_ILi96EEENS7_ILi192EEEEEELi128ENS_6half_tEfNS_4arch4Sm90ELb0ELb0ELb0ELb1ELb1ELb0ELb0ELb1ELb1ELb1ELb0ELb0EEENS1_21CollectiveEpilogueFwdINS6_IJSA_SA_SB_EEES9_SE_SG_Li256ELb1ELb1ELb0ELb0EEENS1_36VarlenDynamicPersistentTileSchedulerILi128ELi96ELi256ELi128ELb0ELb1ELb1ELb0ELb1ELb1EEEEEEEEEvNT_6ParamsE,"a",@progbits
	.sectionflags	@""
	.align	4
.nv.constant0._ZN7cutlass13device_kernelIN5flash11enable_sm90INS1_16FlashAttnFwdSm90INS1_25CollectiveMainloopFwdSm90ILi2EN4cute5tupleIJNS5_1CILi1EEES8_S8_EEENS6_IJNS7_ILi128EEENS7_ILi96EEENS7_ILi192EEEEEELi128ENS_6half_tEfNS_4arch4Sm90ELb0ELb0ELb0ELb1ELb1ELb0ELb0ELb1ELb1ELb1ELb0ELb0EEENS1_21CollectiveEpilogueFwdINS6_IJSA_SA_SB_EEES9_SE_SG_Li256ELb1ELb1ELb0ELb0EEENS1_36VarlenDynamicPersistentTileSchedulerILi128ELi96ELi256ELi128ELb0ELb1ELb1ELb0ELb1ELb1EEEEEEEEEvNT_6ParamsE:
	.zero		3584


//--------------------- .nv.constant0._ZN7cutlass13device_kernelIN5flash11enable_sm90INS1_16FlashAttnFwdSm90INS1_25CollectiveMainloopFwdSm90ILi2EN4cute5tupleIJNS5_1CILi1EEES8_S8_EEENS6_IJNS7_ILi128EEENS7_ILi96EEENS7_ILi192EEEEEELi128ENS_6half_tEfNS_4arch4Sm90ELb0ELb0ELb0ELb1ELb1ELb1ELb0ELb1ELb1ELb1ELb0ELb0EEENS1_21CollectiveEpilogueFwdINS6_IJSA_SA_SB_EEES9_SE_SG_Li256ELb1ELb1ELb0ELb0EEENS1_36VarlenDynamicPersistentTileSchedulerILi128ELi96ELi256ELi128ELb0ELb1ELb1ELb0ELb1ELb1EEEEEEEEEvNT_6ParamsE --------------------------
	.section	.nv.constant0._ZN7cutlass13device_kernelIN5flash11enable_sm90INS1_16FlashAttnFwdSm90INS1_25CollectiveMainloopFwdSm90ILi2EN4cute5tupleIJNS5_1CILi1EEES8_S8_EEENS6_IJNS7_ILi128EEENS7_ILi96EEENS7_ILi192EEEEEELi128ENS_6half_tEfNS_4arch4Sm90ELb0ELb0ELb0ELb1ELb1ELb1ELb0ELb1ELb1ELb1ELb0ELb0EEENS1_21CollectiveEpilogueFwdINS6_IJSA_SA_SB_EEES9_SE_SG_Li256ELb1ELb1ELb0ELb0EEENS1_36VarlenDynamicPersistentTileSchedulerILi128ELi96ELi256ELi128ELb0ELb1ELb1ELb0ELb1ELb1EEEEEEEEEvNT_6ParamsE,"a",@progbits
	.sectionflags	@""
	.align	4
.nv.constant0._ZN7cutlass13device_kernelIN5flash11enable_sm90INS1_16FlashAttnFwdSm90INS1_25CollectiveMainloopFwdSm90ILi2EN4cute5tupleIJNS5_1CILi1EEES8_S8_EEENS6_IJNS7_ILi128EEENS7_ILi96EEENS7_ILi192EEEEEELi128ENS_6half_tEfNS_4arch4Sm90ELb0ELb0ELb0ELb1ELb1ELb1ELb0ELb1ELb1ELb1ELb0ELb0EEENS1_21CollectiveEpilogueFwdINS6_IJSA_SA_SB_EEES9_SE_SG_Li256ELb1ELb1ELb0ELb0EEENS1_36VarlenDynamicPersistentTileSchedulerILi128ELi96ELi256ELi128ELb0ELb1ELb1ELb0ELb1ELb1EEEEEEEEEvNT_6ParamsE:
	.zero		3584


//--------------------- .nv.constant0._ZN7cutlass13device_kernelIN5flash11enable_sm90INS1_16FlashAttnFwdSm90INS1_25CollectiveMainloopFwdSm90ILi2EN4cute5tupleIJNS5_1CILi1EEES8_S8_EEENS6_IJNS7_ILi128EEENS7_ILi96EEENS7_ILi192EEEEEELi128ENS_6half_tEfNS_4arch4Sm90ELb0ELb1ELb0ELb0ELb1ELb0ELb0ELb1ELb1ELb1ELb0ELb0EEENS1_21CollectiveEpilogueFwdINS6_IJSA_SA_SB_EEES9_SE_SG_Li256ELb0ELb1ELb0ELb0EEENS1_30DynamicPersistentTileSchedulerILi256ELi128ELb0ELb1ELb1EEEEEEEEEvNT_6ParamsE --------------------------
	.section	.nv.constant0._ZN7cutlass13device_kernelIN5flash11enable_sm90INS1_16FlashAttnFwdSm90INS1_25CollectiveMainloopFwdSm90ILi2EN4cute5tupleIJNS5_1CILi1EEES8_S8_EEENS6_IJNS7_ILi128EEENS7_ILi96EEENS7_ILi192EEEEEELi128ENS_6half_tEfNS_4arch4Sm90ELb0ELb1ELb0ELb0ELb1ELb0ELb0ELb1ELb1ELb1ELb0ELb0EEENS1_21CollectiveEpilogueFwdINS6_IJSA_SA_SB_EEES9_SE_SG_Li256ELb0ELb1ELb0ELb0EEENS1_30DynamicPersistentTileSchedulerILi256ELi128ELb0ELb1ELb1EEEEEEEEEvNT_6ParamsE,"a",@progbits
	.sectionflags	@""
	.align	4
.nv.constant0._ZN7cutlass13device_kernelIN5flash11enable_sm90INS1_16FlashAttnFwdSm90INS1_25CollectiveMainloopFwdSm90ILi2EN4cute5tupleIJNS5_1CILi1EEES8_S8_EEENS6_IJNS7_ILi128EEENS7_ILi96EEENS7_ILi192EEEEEELi128ENS_6half_tEfNS_4arch4Sm90ELb0ELb1ELb0ELb0ELb1ELb0ELb0ELb1ELb1ELb1ELb0ELb0EEENS1_21CollectiveEpilogueFwdINS6_IJSA_SA_SB_EEES9_SE_SG_Li256ELb0ELb1ELb0ELb0EEENS1_30DynamicPersistentTileSchedulerILi256ELi128ELb0ELb1ELb1EEEEEEEEEvNT_6ParamsE:
	.zero		3584


//--------------------- .nv.constant0._ZN7cutlass13device_kernelIN5flash11enable_sm90INS1_16FlashAttnFwdSm90INS1_25CollectiveMainloopFwdSm90ILi2EN4cute5tupleIJNS5_1CILi1EEES8_S8_EEENS6_IJNS7_ILi128EEENS7_ILi96EEENS7_ILi192EEEEEELi128ENS_6half_tEfNS_4arch4Sm90ELb0ELb1ELb0ELb1ELb1ELb0ELb0ELb1ELb1ELb1ELb0ELb0EEENS1_21CollectiveEpilogueFwdINS6_IJSA_SA_SB_EEES9_SE_SG_Li256ELb1ELb1ELb0ELb0EEENS1_36VarlenDynamicPersistentTileSchedulerILi128ELi96ELi256ELi128ELb0ELb1ELb1ELb1ELb0ELb1EEEEEEEEEvNT_6ParamsE --------------------------
	.section	.nv.constant0._ZN7cutlass13device_kernelIN5flash11enable_sm90INS1_16FlashAttnFwdSm90INS1_25CollectiveMainloopFwdSm90ILi2EN4cute5tupleIJNS5_1CILi1EEES8_S8_EEENS6_IJNS7_ILi128EEENS7_ILi96EEENS7_ILi192EEEEEELi128ENS_6half_tEfNS_4arch4Sm90ELb0ELb1ELb0ELb1ELb1ELb0ELb0ELb1ELb1ELb1ELb0ELb0EEENS1_21CollectiveEpilogueFwdINS6_IJSA_SA_SB_EEES9_SE_SG_Li256ELb1ELb1ELb0ELb0EEENS1_36VarlenDynamicPersistentTileSchedulerILi128ELi96ELi256ELi128ELb0ELb1ELb1ELb1ELb0ELb1EEEEEEEEEvNT_6ParamsE,"a",@progbits
	.sectionflags	@""
	.align	4
.nv.constant0._ZN7cutlass13device_kernelIN5flash11enable_sm90INS1_16FlashAttnFwdSm90INS1_25CollectiveMainloopFwdSm90ILi2EN4cute5tupleIJNS5_1CILi1EEES8_S8_EEENS6_IJNS7_ILi128EEENS7_ILi96EEENS7_ILi192EEEEEELi128ENS_6half_tEfNS_4arch4Sm90ELb0ELb1ELb0ELb1ELb1ELb0ELb0ELb1ELb1ELb1ELb0ELb0EEENS1_21CollectiveEpilogueFwdINS6_IJSA_SA_SB_EEES9_SE_SG_Li256ELb1ELb1ELb0ELb0EEENS1_36VarlenDynamicPersistentTileSchedulerILi128ELi96ELi256ELi128ELb0ELb1ELb1ELb1ELb0ELb1EEEEEEEEEvNT_6ParamsE:
	.zero		3584


//--------------------- .nv.constant0._ZN7cutlass13device_kernelIN5flash11enable_sm90INS1_16FlashAttnFwdSm90INS1_25CollectiveMainloopFwdSm90ILi2EN4cute5tupleIJNS5_1CILi1EEES8_S8_EEENS6_IJNS7_ILi128EEENS7_ILi96EEENS7_ILi192EEEEEELi128ENS_6half_tEfNS_4arch4Sm90ELb0ELb1ELb0ELb1ELb1ELb1ELb0ELb1ELb1ELb1ELb0ELb0EEENS1_21CollectiveEpilogueFwdINS6_IJSA_SA_SB_EEES9_SE_SG_Li256ELb1ELb1ELb0ELb0EEENS1_36VarlenDynamicPersistentTileSchedulerILi128ELi96ELi256ELi128ELb0ELb1ELb1ELb1ELb0ELb1EEEEEEEEEvNT_6ParamsE --------------------------
	.section	.nv.constant0._ZN7cutlass13device_kernelIN5flash11enable_sm90INS1_16FlashAttnFwdSm90INS1_25CollectiveMainloopFwdSm90ILi2EN4cute5tupleIJNS5_1CILi1EEES8_S8_EEENS6_IJNS7_ILi128EEENS7_ILi96EEENS7_ILi192EEEEEELi128ENS_6half_tEfNS_4arch4Sm90ELb0ELb1ELb0ELb1ELb1ELb1ELb0ELb1ELb1ELb1ELb0ELb0EEENS1_21CollectiveEpilogueFwdINS6_IJSA_SA_SB_EEES9_SE_SG_Li256ELb1ELb1ELb0ELb0EEENS1_36VarlenDynamicPersistentTileSchedulerILi128ELi96ELi256ELi128ELb0ELb1ELb1ELb1ELb0ELb1EEEEEEEEEvNT_6ParamsE,"a",@progbits
	.sectionflags	@""
	.align	4
.nv.constant0._ZN7cutlass13device_kernelIN5flash11enable_sm90INS1_16FlashAttnFwdSm90INS1_25CollectiveMainloopFwdSm90ILi2EN4cute5tupleIJNS5_1CILi1EEES8_S8_EEENS6_IJNS7_ILi128EEENS7_ILi96EEENS7_ILi192EEEEEELi128ENS_6half_tEfNS_4arch4Sm90ELb0ELb1ELb0ELb1ELb1ELb1ELb0ELb1ELb1ELb1ELb0ELb0EEENS1_21CollectiveEpilogueFwdINS6_IJSA_SA_SB_EEES9_SE_SG_Li256ELb1ELb1ELb0ELb0EEENS1_36VarlenDynamicPersistentTileSchedulerILi128ELi96ELi256ELi128ELb0ELb1ELb1ELb1ELb0ELb1EEEEEEEEEvNT_6ParamsE:
	.zero		3584


//--------------------- .nv.constant0._ZN7cutlass13device_kernelIN5flash11enable_sm90INS1_16FlashAttnFwdSm90INS1_25CollectiveMainloopFwdSm90ILi2EN4cute5tupleIJNS5_1CILi1EEES8_S8_EEENS6_IJNS7_ILi128EEENS7_ILi96EEENS7_ILi192EEEEEELi128ENS_6half_tEfNS_4arch4Sm90ELb1ELb0ELb0ELb0ELb1ELb0ELb0ELb1ELb1ELb1ELb0ELb0EEENS1_21CollectiveEpilogueFwdINS6_IJSA_SA_SB_EEES9_SE_SG_Li256ELb0ELb1ELb0ELb0EEENS1_30DynamicPersistentTileSchedulerILi256ELi128ELb0ELb1ELb1EEEEEEEEEvNT_6ParamsE --------------------------
	.section	.nv.constant0._ZN7cutlass13device_kernelIN5flash11enable_sm90INS1_16FlashAttnFwdSm90INS1_25CollectiveMainloopFwdSm90ILi2EN4cute5tupleIJNS5_1CILi1EEES8_S8_EEENS6_IJNS7_ILi128EEENS7_ILi96EEENS7_ILi192EEEEEELi128ENS_6half_tEfNS_4arch4Sm90ELb1ELb0ELb0ELb0ELb1ELb0ELb0ELb1ELb1ELb1ELb0ELb0EEENS1_21CollectiveEpilogueFwdINS6_IJSA_SA_SB_EEES9_SE_SG_Li256ELb0ELb1ELb0ELb0EEENS1_30DynamicPersistentTileSchedulerILi256ELi128ELb0ELb1ELb1EEEEEEEEEvNT_6ParamsE,"a",@progbits
	.sectionflags	@""
	.align	4
.nv.constant0._ZN7cutlass13device_kernelIN5flash11enable_sm90INS1_16FlashAttnFwdSm90INS1_25CollectiveMainloopFwdSm90ILi2EN4cute5tupleIJNS5_1CILi1EEES8_S8_EEENS6_IJNS7_ILi128EEENS7_ILi96EEENS7_ILi192EEEEEELi128ENS_6half_tEfNS_4arch4Sm90ELb1ELb0ELb0ELb0ELb1ELb0ELb0ELb1ELb1ELb1ELb0ELb0EEENS1_21CollectiveEpilogueFwdINS6_IJSA_SA_SB_EEES9_SE_SG_Li256ELb0ELb1ELb0ELb0EEENS1_30DynamicPersistentTileSchedulerILi256ELi128ELb0ELb1ELb1EEEEEEEEEvNT_6ParamsE:
	.zero		3584


//--------------------- .nv.constant0._ZN7cutlass13device_kernelIN5flash11enable_sm90INS1_16FlashAttnFwdSm90INS1_25CollectiveMainloopFwdSm90ILi2EN4cute5tupleIJNS5_1CILi1EEES8_S8_EEENS6_IJNS7_ILi128EEENS7_ILi96EEENS7_ILi192EEEEEELi128ENS_6half_tEfNS_4arch4Sm90ELb1ELb0ELb0ELb1ELb1ELb0ELb0ELb1ELb1ELb1ELb0ELb0EEENS1_21CollectiveEpilogueFwdINS6_IJSA_SA_SB_EEES9_SE_SG_Li256ELb1ELb1ELb0ELb0EEENS1_36VarlenDynamicPersistentTileSchedulerILi128ELi96ELi256ELi128ELb0ELb1ELb1ELb1ELb1ELb1EEEEEEEEEvNT_6ParamsE --------------------------
	.section	.nv.constant0._ZN7cutlass13device_kernelIN5flash11enable_sm90INS1_16FlashAttnFwdSm90INS1_25CollectiveMainloopFwdSm90ILi2EN4cute5tupleIJNS5_1CILi1EEES8_S8_EEENS6_IJNS7_ILi128EEENS7_ILi96EEENS7_ILi192EEEEEELi128ENS_6half_tEfNS_4arch4Sm90ELb1ELb0ELb0ELb1ELb1ELb0ELb0ELb1ELb1ELb1ELb0ELb0EEENS1_21CollectiveEpilogueFwdINS6_IJSA_SA_SB_EEES9_SE_SG_Li256ELb1ELb1ELb0ELb0EEENS1_36VarlenDynamicPersistentTileSchedulerILi128ELi96ELi256ELi128ELb0ELb1ELb1ELb1ELb1ELb1EEEEEEEEEvNT_6ParamsE,"a",@progbits
	.sectionflags	@""
	.align	4
.nv.constant0._ZN7cutlass13device_kernelIN5flash11enable_sm90INS1_16FlashAttnFwdSm90INS1_25CollectiveMainloopFwdSm90ILi2EN4cute5tupleIJNS5_1CILi1EEES8_S8_EEENS6_IJNS7_ILi128EEENS7_ILi96EEENS7_ILi192EEEEEELi128ENS_6half_tEfNS_4arch4Sm90ELb1ELb0ELb0ELb1ELb1ELb0ELb0ELb1ELb1ELb1ELb0ELb0EEENS1_21CollectiveEpilogueFwdINS6_IJSA_SA_SB_EEES9_SE_SG_Li256ELb1ELb1ELb0ELb0EEENS1_36VarlenDynamicPersistentTileSchedulerILi128ELi96ELi256ELi128ELb0ELb1ELb1ELb1ELb1ELb1EEEEEEEEEvNT_6ParamsE:
	.zero		3584


//--------------------- .nv.constant0._ZN7cutlass13device_kernelIN5flash11enable_sm90INS1_16FlashAttnFwdSm90INS1_25CollectiveMainloopFwdSm90ILi2EN4cute5tupleIJNS5_1CILi1EEES8_S8_EEENS6_IJNS7_ILi128EEENS7_ILi96EEENS7_ILi192EEEEEELi128ENS_6half_tEfNS_4arch4Sm90ELb1ELb0ELb0ELb1ELb1ELb1ELb0ELb1ELb1ELb1ELb0ELb0EEENS1_21CollectiveEpilogueFwdINS6_IJSA_SA_SB_EEES9_SE_SG_Li256ELb1ELb1ELb0ELb0EEENS1_36VarlenDynamicPersistentTileSchedulerILi128ELi96ELi256ELi128ELb0ELb1ELb1ELb1ELb1ELb1EEEEEEEEEvNT_6ParamsE --------------------------
	.section	.nv.constant0._ZN7cutlass13device_kernelIN5flash11enable_sm90INS1_16FlashAttnFwdSm90INS1_25CollectiveMainloopFwdSm90ILi2EN4cute5tupleIJNS5_1CILi1EEES8_S8_EEENS6_IJNS7_ILi128EEENS7_ILi96EEENS7_ILi192EEEEEELi128ENS_6half_tEfNS_4arch4Sm90ELb1ELb0ELb0ELb1ELb1ELb1ELb0ELb1ELb1ELb1ELb0ELb0EEENS1_21CollectiveEpilogueFwdINS6_IJSA_SA_SB_EEES9_SE_SG_Li256ELb1ELb1ELb0ELb0EEENS1_36VarlenDynamicPersistentTileSchedulerILi128ELi96ELi256ELi128ELb0ELb1ELb1ELb1ELb1ELb1EEEEEEEEEvNT_6ParamsE,"a",@progbits
	.sectionflags	@""
	.align	4
.nv.constant0._ZN7cutlass13device_kernelIN5flash11enable_sm90INS1_16FlashAttnFwdSm90INS1_25CollectiveMainloopFwdSm90ILi2EN4cute5tupleIJNS5_1CILi1EEES8_S8_EEENS6_IJNS7_ILi128EEENS7_ILi96EEENS7_ILi192EEEEEELi128ENS_6half_tEfNS_4arch4Sm90ELb1ELb0ELb0ELb1ELb1ELb1ELb0ELb1ELb1ELb1ELb0ELb0EEENS1_21CollectiveEpilogueFwdINS6_IJSA_SA_SB_EEES9_SE_SG_Li256ELb1ELb1ELb0ELb0EEENS1_36VarlenDynamicPersistentTileSchedulerILi128ELi96ELi256ELi128ELb0ELb1ELb1ELb1ELb1ELb1EEEEEEEEEvNT_6ParamsE:
	.zero		3584


//--------------------- SYMBOLS --------------------------

	.type		.nv.reservedSmem.offset0,@object
	.size		.nv.reservedSmem.offset0,0x4
